//
// Generated by NVIDIA NVVM Compiler
//
// Compiler Build ID: CL-36424714
// Cuda compilation tools, release 13.0, V13.0.88
// Based on NVVM 20.0.0
//

.version 9.0
.target sm_100
.address_size 64

	// .globl	_Z12PDH_baselineP10hist_entryP8atomdescdi
.extern .func  (.param .b32 func_retval0) vprintf
(
	.param .b64 vprintf_param_0,
	.param .b64 vprintf_param_1
)
;
.global .align 1 .b8 $str[18] = {37, 100, 44, 32, 37, 100, 32, 58, 32, 37, 100, 44, 32, 37, 102, 32, 10};

.visible .entry _Z12PDH_baselineP10hist_entryP8atomdescdi(
	.param .u64 .ptr .align 1 _Z12PDH_baselineP10hist_entryP8atomdescdi_param_0,
	.param .u64 .ptr .align 1 _Z12PDH_baselineP10hist_entryP8atomdescdi_param_1,
	.param .f64 _Z12PDH_baselineP10hist_entryP8atomdescdi_param_2,
	.param .u32 _Z12PDH_baselineP10hist_entryP8atomdescdi_param_3
)
{
	.reg .pred 	%p<8>;
	.reg .b32 	%r<39>;
	.reg .b64 	%rd<34>;
	.reg .b64 	%fd<100>;

	ld.param.u64 	%rd4, [_Z12PDH_baselineP10hist_entryP8atomdescdi_param_0];
	ld.param.u64 	%rd5, [_Z12PDH_baselineP10hist_entryP8atomdescdi_param_1];
	ld.param.f64 	%fd1, [_Z12PDH_baselineP10hist_entryP8atomdescdi_param_2];
	ld.param.u32 	%r18, [_Z12PDH_baselineP10hist_entryP8atomdescdi_param_3];
	cvta.to.global.u64 	%rd1, %rd4;
	cvta.to.global.u64 	%rd2, %rd5;
	mov.u32 	%r19, %ctaid.x;
	mov.u32 	%r20, %ntid.x;
	mul.lo.s32 	%r1, %r19, %r20;
	mov.u32 	%r2, %tid.x;
	add.s32 	%r35, %r1, %r2;
	add.s32 	%r38, %r35, 1;
	setp.ge.s32 	%p1, %r38, %r18;
	@%p1 bra 	$L__BB0_10;
	mul.wide.s32 	%rd6, %r35, 24;
	add.s64 	%rd3, %rd2, %rd6;
	not.b32 	%r21, %r1;
	add.s32 	%r22, %r18, %r21;
	sub.s32 	%r5, %r22, %r2;
	sub.s32 	%r23, %r18, %r35;
	add.s32 	%r24, %r23, -2;
	setp.lt.u32 	%p2, %r24, 3;
	@%p2 bra 	$L__BB0_5;
	and.b32  	%r25, %r5, -4;
	neg.s32 	%r34, %r25;
$L__BB0_3:
	.pragma "nounroll";
	mul.wide.s32 	%rd7, %r38, 24;
	add.s64 	%rd8, %rd2, %rd7;
	ld.global.f64 	%fd2, [%rd3];
	ld.global.f64 	%fd3, [%rd8];
	ld.global.f64 	%fd4, [%rd3+8];
	ld.global.f64 	%fd5, [%rd8+8];
	ld.global.f64 	%fd6, [%rd3+16];
	ld.global.f64 	%fd7, [%rd8+16];
	sub.f64 	%fd8, %fd2, %fd3;
	sub.f64 	%fd9, %fd4, %fd5;
	mul.f64 	%fd10, %fd9, %fd9;
	fma.rn.f64 	%fd11, %fd8, %fd8, %fd10;
	sub.f64 	%fd12, %fd6, %fd7;
	fma.rn.f64 	%fd13, %fd12, %fd12, %fd11;
	sqrt.rn.f64 	%fd14, %fd13;
	div.rn.f64 	%fd15, %fd14, %fd1;
	cvt.rzi.s32.f64 	%r26, %fd15;
	mul.wide.s32 	%rd9, %r26, 8;
	add.s64 	%rd10, %rd1, %rd9;
	atom.global.add.u64 	%rd11, [%rd10], 1;
	ld.global.f64 	%fd16, [%rd3];
	ld.global.f64 	%fd17, [%rd8+24];
	ld.global.f64 	%fd18, [%rd3+8];
	ld.global.f64 	%fd19, [%rd8+32];
	ld.global.f64 	%fd20, [%rd3+16];
	ld.global.f64 	%fd21, [%rd8+40];
	sub.f64 	%fd22, %fd16, %fd17;
	sub.f64 	%fd23, %fd18, %fd19;
	mul.f64 	%fd24, %fd23, %fd23;
	fma.rn.f64 	%fd25, %fd22, %fd22, %fd24;
	sub.f64 	%fd26, %fd20, %fd21;
	fma.rn.f64 	%fd27, %fd26, %fd26, %fd25;
	sqrt.rn.f64 	%fd28, %fd27;
	div.rn.f64 	%fd29, %fd28, %fd1;
	cvt.rzi.s32.f64 	%r27, %fd29;
	mul.wide.s32 	%rd12, %r27, 8;
	add.s64 	%rd13, %rd1, %rd12;
	atom.global.add.u64 	%rd14, [%rd13], 1;
	ld.global.f64 	%fd30, [%rd3];
	ld.global.f64 	%fd31, [%rd8+48];
	ld.global.f64 	%fd32, [%rd3+8];
	ld.global.f64 	%fd33, [%rd8+56];
	ld.global.f64 	%fd34, [%rd3+16];
	ld.global.f64 	%fd35, [%rd8+64];
	sub.f64 	%fd36, %fd30, %fd31;
	sub.f64 	%fd37, %fd32, %fd33;
	mul.f64 	%fd38, %fd37, %fd37;
	fma.rn.f64 	%fd39, %fd36, %fd36, %fd38;
	sub.f64 	%fd40, %fd34, %fd35;
	fma.rn.f64 	%fd41, %fd40, %fd40, %fd39;
	sqrt.rn.f64 	%fd42, %fd41;
	div.rn.f64 	%fd43, %fd42, %fd1;
	cvt.rzi.s32.f64 	%r28, %fd43;
	mul.wide.s32 	%rd15, %r28, 8;
	add.s64 	%rd16, %rd1, %rd15;
	atom.global.add.u64 	%rd17, [%rd16], 1;
	ld.global.f64 	%fd44, [%rd3];
	ld.global.f64 	%fd45, [%rd8+72];
	ld.global.f64 	%fd46, [%rd3+8];
	ld.global.f64 	%fd47, [%rd8+80];
	ld.global.f64 	%fd48, [%rd3+16];
	ld.global.f64 	%fd49, [%rd8+88];
	sub.f64 	%fd50, %fd44, %fd45;
	sub.f64 	%fd51, %fd46, %fd47;
	mul.f64 	%fd52, %fd51, %fd51;
	fma.rn.f64 	%fd53, %fd50, %fd50, %fd52;
	sub.f64 	%fd54, %fd48, %fd49;
	fma.rn.f64 	%fd55, %fd54, %fd54, %fd53;
	sqrt.rn.f64 	%fd56, %fd55;
	div.rn.f64 	%fd57, %fd56, %fd1;
	cvt.rzi.s32.f64 	%r29, %fd57;
	mul.wide.s32 	%rd18, %r29, 8;
	add.s64 	%rd19, %rd1, %rd18;
	atom.global.add.u64 	%rd20, [%rd19], 1;
	add.s32 	%r38, %r38, 4;
	add.s32 	%r35, %r35, 4;
	add.s32 	%r34, %r34, 4;
	setp.ne.s32 	%p3, %r34, 0;
	@%p3 bra 	$L__BB0_3;
	add.s32 	%r38, %r35, 1;
$L__BB0_5:
	and.b32  	%r15, %r5, 3;
	setp.eq.s32 	%p4, %r15, 0;
	@%p4 bra 	$L__BB0_10;
	setp.eq.s32 	%p5, %r15, 1;
	@%p5 bra 	$L__BB0_8;
	ld.global.f64 	%fd58, [%rd3];
	mul.wide.s32 	%rd21, %r38, 24;
	add.s64 	%rd22, %rd2, %rd21;
	ld.global.f64 	%fd59, [%rd22];
	ld.global.f64 	%fd60, [%rd3+8];
	ld.global.f64 	%fd61, [%rd22+8];
	ld.global.f64 	%fd62, [%rd3+16];
	ld.global.f64 	%fd63, [%rd22+16];
	sub.f64 	%fd64, %fd58, %fd59;
	sub.f64 	%fd65, %fd60, %fd61;
	mul.f64 	%fd66, %fd65, %fd65;
	fma.rn.f64 	%fd67, %fd64, %fd64, %fd66;
	sub.f64 	%fd68, %fd62, %fd63;
	fma.rn.f64 	%fd69, %fd68, %fd68, %fd67;
	sqrt.rn.f64 	%fd70, %fd69;
	div.rn.f64 	%fd71, %fd70, %fd1;
	cvt.rzi.s32.f64 	%r30, %fd71;
	mul.wide.s32 	%rd23, %r30, 8;
	add.s64 	%rd24, %rd1, %rd23;
	atom.global.add.u64 	%rd25, [%rd24], 1;
	ld.global.f64 	%fd72, [%rd3];
	ld.global.f64 	%fd73, [%rd22+24];
	ld.global.f64 	%fd74, [%rd3+8];
	ld.global.f64 	%fd75, [%rd22+32];
	ld.global.f64 	%fd76, [%rd3+16];
	ld.global.f64 	%fd77, [%rd22+40];
	sub.f64 	%fd78, %fd72, %fd73;
	sub.f64 	%fd79, %fd74, %fd75;
	mul.f64 	%fd80, %fd79, %fd79;
	fma.rn.f64 	%fd81, %fd78, %fd78, %fd80;
	sub.f64 	%fd82, %fd76, %fd77;
	fma.rn.f64 	%fd83, %fd82, %fd82, %fd81;
	sqrt.rn.f64 	%fd84, %fd83;
	div.rn.f64 	%fd85, %fd84, %fd1;
	cvt.rzi.s32.f64 	%r31, %fd85;
	mul.wide.s32 	%rd26, %r31, 8;
	add.s64 	%rd27, %rd1, %rd26;
	atom.global.add.u64 	%rd28, [%rd27], 1;
	add.s32 	%r38, %r38, 2;
$L__BB0_8:
	and.b32  	%r32, %r5, 1;
	setp.eq.b32 	%p6, %r32, 1;
	not.pred 	%p7, %p6;
	@%p7 bra 	$L__BB0_10;
	ld.global.f64 	%fd86, [%rd3];
	mul.wide.s32 	%rd29, %r38, 24;
	add.s64 	%rd30, %rd2, %rd29;
	ld.global.f64 	%fd87, [%rd30];
	ld.global.f64 	%fd88, [%rd3+8];
	ld.global.f64 	%fd89, [%rd30+8];
	ld.global.f64 	%fd90, [%rd3+16];
	ld.global.f64 	%fd91, [%rd30+16];
	sub.f64 	%fd92, %fd86, %fd87;
	sub.f64 	%fd93, %fd88, %fd89;
	mul.f64 	%fd94, %fd93, %fd93;
	fma.rn.f64 	%fd95, %fd92, %fd92, %fd94;
	sub.f64 	%fd96, %fd90, %fd91;
	fma.rn.f64 	%fd97, %fd96, %fd96, %fd95;
	sqrt.rn.f64 	%fd98, %fd97;
	div.rn.f64 	%fd99, %fd98, %fd1;
	cvt.rzi.s32.f64 	%r33, %fd99;
	mul.wide.s32 	%rd31, %r33, 8;
	add.s64 	%rd32, %rd1, %rd31;
	atom.global.add.u64 	%rd33, [%rd32], 1;
$L__BB0_10:
	ret;

}
	// .globl	_Z14PDH2D_baselineP10hist_entryP8atomdescd
.visible .entry _Z14PDH2D_baselineP10hist_entryP8atomdescd(
	.param .u64 .ptr .align 1 _Z14PDH2D_baselineP10hist_entryP8atomdescd_param_0,
	.param .u64 .ptr .align 1 _Z14PDH2D_baselineP10hist_entryP8atomdescd_param_1,
	.param .f64 _Z14PDH2D_baselineP10hist_entryP8atomdescd_param_2
)
{
	.local .align 8 .b8 	__local_depot1[24];
	.reg .b64 	%SP;
	.reg .b64 	%SPL;
	.reg .pred 	%p<2>;
	.reg .b32 	%r<12>;
	.reg .b64 	%rd<17>;
	.reg .b64 	%fd<16>;

	mov.u64 	%SPL, __local_depot1;
	cvta.local.u64 	%SP, %SPL;
	ld.param.u64 	%rd1, [_Z14PDH2D_baselineP10hist_entryP8atomdescd_param_0];
	ld.param.u64 	%rd2, [_Z14PDH2D_baselineP10hist_entryP8atomdescd_param_1];
	ld.param.f64 	%fd1, [_Z14PDH2D_baselineP10hist_entryP8atomdescd_param_2];
	mov.u32 	%r3, %ctaid.x;
	mov.u32 	%r4, %ntid.x;
	mov.u32 	%r5, %tid.x;
	mad.lo.s32 	%r1, %r3, %r4, %r5;
	mov.u32 	%r6, %ctaid.y;
	mov.u32 	%r7, %ntid.y;
	mov.u32 	%r8, %tid.y;
	mad.lo.s32 	%r2, %r6, %r7, %r8;
	setp.ge.s32 	%p1, %r1, %r2;
	@%p1 bra 	$L__BB1_2;
	add.u64 	%rd3, %SP, 0;
	add.u64 	%rd4, %SPL, 0;
	cvta.to.global.u64 	%rd5, %rd2;
	cvta.to.global.u64 	%rd6, %rd1;
	mul.wide.s32 	%rd7, %r1, 24;
	add.s64 	%rd8, %rd5, %rd7;
	ld.global.f64 	%fd2, [%rd8];
	mul.wide.u32 	%rd9, %r2, 24;
	add.s64 	%rd10, %rd5, %rd9;
	ld.global.f64 	%fd3, [%rd10];
	ld.global.f64 	%fd4, [%rd8+8];
	ld.global.f64 	%fd5, [%rd10+8];
	ld.global.f64 	%fd6, [%rd8+16];
	ld.global.f64 	%fd7, [%rd10+16];
	sub.f64 	%fd8, %fd2, %fd3;
	sub.f64 	%fd9, %fd4, %fd5;
	mul.f64 	%fd10, %fd9, %fd9;
	fma.rn.f64 	%fd11, %fd8, %fd8, %fd10;
	sub.f64 	%fd12, %fd6, %fd7;
	fma.rn.f64 	%fd13, %fd12, %fd12, %fd11;
	sqrt.rn.f64 	%fd14, %fd13;
	div.rn.f64 	%fd15, %fd14, %fd1;
	cvt.rzi.s32.f64 	%r9, %fd15;
	mul.wide.s32 	%rd11, %r9, 8;
	add.s64 	%rd12, %rd6, %rd11;
	ld.global.u64 	%rd13, [%rd12];
	add.s64 	%rd14, %rd13, 1;
	st.global.u64 	[%rd12], %rd14;
	st.local.v2.u32 	[%rd4], {%r1, %r2};
	st.local.u32 	[%rd4+8], %r9;
	st.local.f64 	[%rd4+16], %fd14;
	mov.u64 	%rd15, $str;
	cvta.global.u64 	%rd16, %rd15;
	{ // callseq 0, 0
	.param .b64 param0;
	st.param.b64 	[param0], %rd16;
	.param .b64 param1;
	st.param.b64 	[param1], %rd3;
	.param .b32 retval0;
	call.uni (retval0), 
	vprintf, 
	(
	param0, 
	param1
	);
	ld.param.b32 	%r10, [retval0];
	} // callseq 0
$L__BB1_2:
	ret;

}


// ===== COMPILED SASS (sm_100) =====

	.target	sm_100

	.elftype	@"ET_EXEC"


//--------------------- .note.nv.tkinfo           --------------------------
	.section	.note.nv.tkinfo,"",@"SHT_NOTE"
	.sectionflags	@"SHF_NOTE_NV_TKINFO"
	.tkinfo
        /*0018*/ 	.word	0x00000002
        /*0030*/ 	.string	""
        /*0030*/ 	.string	"ptxas"
        /*0030*/ 	.string	"Cuda compilation tools, release 13.0, V13.0.88"
        /*0030*/ 	.string	"Build cuda_13.0.r13.0/compiler.36424714_0"
        /*0030*/ 	.string	"-arch sm_100 -m 64 "



//--------------------- .note.nv.cuinfo           --------------------------
	.section	.note.nv.cuinfo,"",@"SHT_NOTE"
	.sectionflags	@"SHF_NOTE_NV_CUINFO"
        /*0018*/ 	.short	0x0002
        /*001a*/ 	.short	0x0064
        /*001c*/ 	.short	0x0082
	.zero		2


//--------------------- .nv.info                  --------------------------
	.section	.nv.info,"",@"SHT_CUDA_INFO"
	.align	4


	//----- nvinfo : EIATTR_REGCOUNT
	.align		4
        /*0000*/ 	.byte	0x04, 0x2f
        /*0002*/ 	.short	(.L_2 - .L_1)
	.align		4
.L_1:
        /*0004*/ 	.word	index@(_Z12PDH_baselineP10hist_entryP8atomdescdi)
        /*0008*/ 	.word	0x00000026


	//----- nvinfo : EIATTR_FRAME_SIZE
	.align		4
.L_2:
        /*000c*/ 	.byte	0x04, 0x11
        /*000e*/ 	.short	(.L_4 - .L_3)
	.align		4
.L_3:
        /*0010*/ 	.word	index@($__internal_3_$__cuda_sm20_dsqrt_rn_f64_mediumpath_v1)
        /*0014*/ 	.word	0x00000000


	//----- nvinfo : EIATTR_FRAME_SIZE
	.align		4
.L_4:
        /*0018*/ 	.byte	0x04, 0x11
        /*001a*/ 	.short	(.L_6 - .L_5)
	.align		4
.L_5:
        /*001c*/ 	.word	index@($__internal_2_$__cuda_sm20_div_rn_f64_full)
        /*0020*/ 	.word	0x00000000


	//----- nvinfo : EIATTR_FRAME_SIZE
	.align		4
.L_6:
        /*0024*/ 	.byte	0x04, 0x11
        /*0026*/ 	.short	(.L_8 - .L_7)
	.align		4
.L_7:
        /*0028*/ 	.word	index@(_Z12PDH_baselineP10hist_entryP8atomdescdi)
        /*002c*/ 	.word	0x00000000


	//----- nvinfo : EIATTR_REGCOUNT
	.align		4
.L_8:
        /*0030*/ 	.byte	0x04, 0x2f
        /*0032*/ 	.short	(.L_10 - .L_9)
	.align		4
.L_9:
        /*0034*/ 	.word	index@(_Z14PDH2D_baselineP10hist_entryP8atomdescd)
        /*0038*/ 	.word	0x0000001e


	//----- nvinfo : EIATTR_FRAME_SIZE
	.align		4
.L_10:
        /*003c*/ 	.byte	0x04, 0x11
        /*003e*/ 	.short	(.L_12 - .L_11)
	.align		4
.L_11:
        /*0040*/ 	.word	index@($__internal_1_$__cuda_sm20_dsqrt_rn_f64_mediumpath_v1)
        /*0044*/ 	.word	0x00000018


	//----- nvinfo : EIATTR_FRAME_SIZE
	.align		4
.L_12:
        /*0048*/ 	.byte	0x04, 0x11
        /*004a*/ 	.short	(.L_14 - .L_13)
	.align		4
.L_13:
        /*004c*/ 	.word	index@($__internal_0_$__cuda_sm20_div_rn_f64_full)
        /*0050*/ 	.word	0x00000018


	//----- nvinfo : EIATTR_FRAME_SIZE
	.align		4
.L_14:
        /*0054*/ 	.byte	0x04, 0x11
        /*0056*/ 	.short	(.L_16 - .L_15)
	.align		4
.L_15:
        /*0058*/ 	.word	index@(_Z14PDH2D_baselineP10hist_entryP8atomdescd)
        /*005c*/ 	.word	0x00000018


	//----- nvinfo : EIATTR_MIN_STACK_SIZE
	.align		4
.L_16:
        /*0060*/ 	.byte	0x04, 0x12
        /*0062*/ 	.short	(.L_18 - .L_17)
	.align		4
.L_17:
        /*0064*/ 	.word	index@(_Z14PDH2D_baselineP10hist_entryP8atomdescd)
        /*0068*/ 	.word	0x00000018


	//----- nvinfo : EIATTR_MIN_STACK_SIZE
	.align		4
.L_18:
        /*006c*/ 	.byte	0x04, 0x12
        /*006e*/ 	.short	(.L_20 - .L_19)
	.align		4
.L_19:
        /*0070*/ 	.word	index@(_Z12PDH_baselineP10hist_entryP8atomdescdi)
        /*0074*/ 	.word	0x00000000
.L_20:


//--------------------- .nv.compat                --------------------------
	.section	.nv.compat,"",@"SHT_CUDA_COMPAT_INFO"
	.align	4
        /*0000*/ 	.byte	0x02, 0x09, 0x00, 0x00, 0x02, 0x02, 0x01, 0x00, 0x02, 0x05, 0x05, 0x00, 0x03, 0x07, 0x01, 0x01
        /*0010*/ 	.byte	0x02, 0x03, 0x00, 0x00, 0x02, 0x06, 0x01, 0x00, 0x04, 0x0b, 0x08, 0x00, 0x01, 0x00, 0x00, 0x00
        /*0020*/ 	.byte	0x00, 0x00, 0x00, 0x00


//--------------------- .nv.info._Z14PDH2D_baselineP10hist_entryP8atomdescd --------------------------
	.section	.nv.info._Z14PDH2D_baselineP10hist_entryP8atomdescd,"",@"SHT_CUDA_INFO"
	.sectionflags	@""
	.align	4


	//----- nvinfo : EIATTR_CUDA_API_VERSION
	.align		4
        /*0000*/ 	.byte	0x04, 0x37
        /*0002*/ 	.short	(.L_22 - .L_21)
.L_21:
        /*0004*/ 	.word	0x00000082


	//----- nvinfo : EIATTR_KPARAM_INFO
	.align		4
.L_22:
        /*0008*/ 	.byte	0x04, 0x17
        /*000a*/ 	.short	(.L_24 - .L_23)
.L_23:
        /*000c*/ 	.word	0x00000000
        /*0010*/ 	.short	0x0002
        /*0012*/ 	.short	0x0010
        /*0014*/ 	.byte	0x00, 0xf0, 0x21, 0x00


	//----- nvinfo : EIATTR_KPARAM_INFO
	.align		4
.L_24:
        /*0018*/ 	.byte	0x04, 0x17
        /*001a*/ 	.short	(.L_26 - .L_25)
.L_25:
        /*001c*/ 	.word	0x00000000
        /*0020*/ 	.short	0x0001
        /*0022*/ 	.short	0x0008
        /*0024*/ 	.byte	0x00, 0xf5, 0x21, 0x00


	//----- nvinfo : EIATTR_KPARAM_INFO
	.align		4
.L_26:
        /*0028*/ 	.byte	0x04, 0x17
        /*002a*/ 	.short	(.L_28 - .L_27)
.L_27:
        /*002c*/ 	.word	0x00000000
        /*0030*/ 	.short	0x0000
        /*0032*/ 	.short	0x0000
        /*0034*/ 	.byte	0x00, 0xf5, 0x21, 0x00


	//----- nvinfo : EIATTR_SPARSE_MMA_MASK
	.align		4
.L_28:
        /*0038*/ 	.byte	0x03, 0x50
        /*003a*/ 	.short	0x0000


	//----- nvinfo : EIATTR_MAXREG_COUNT
	.align		4
        /*003c*/ 	.byte	0x03, 0x1b
        /*003e*/ 	.short	0x00ff


	//----- nvinfo : EIATTR_EXTERNS
	.align		4
        /*0040*/ 	.byte	0x04, 0x0f
        /*0042*/ 	.short	(.L_30 - .L_29)


	//   ....[0]....
	.align		4
.L_29:
        /*0044*/ 	.word	index@(vprintf)


	//----- nvinfo : EIATTR_MERCURY_ISA_VERSION
	.align		4
.L_30:
        /*0048*/ 	.byte	0x03, 0x5f
        /*004a*/ 	.short	0x0101


	//----- nvinfo : EIATTR_VRC_CTA_INIT_COUNT
	.align		4
        /*004c*/ 	.byte	0x02, 0x4a
	.zero		1
	.zero		1


	//----- nvinfo : EIATTR_SYSCALL_OFFSETS
	.align		4
        /*0050*/ 	.byte	0x04, 0x46
        /*0052*/ 	.short	(.L_32 - .L_31)


	//   ....[0]....
.L_31:
        /*0054*/ 	.word	0x000005e0


	//----- nvinfo : EIATTR_EXIT_INSTR_OFFSETS
	.align		4
.L_32:
        /*0058*/ 	.byte	0x04, 0x1c
        /*005a*/ 	.short	(.L_34 - .L_33)


	//   ....[0]....
.L_33:
        /*005c*/ 	.word	0x000000f0


	//   ....[1]....
        /*0060*/ 	.word	0x000005f0


	//----- nvinfo : EIATTR_CRS_STACK_SIZE
	.align		4
.L_34:
        /*0064*/ 	.byte	0x04, 0x1e
        /*0066*/ 	.short	(.L_36 - .L_35)
.L_35:
        /*0068*/ 	.word	0x00000000


	//----- nvinfo : EIATTR_CBANK_PARAM_SIZE
	.align		4
.L_36:
        /*006c*/ 	.byte	0x03, 0x19
        /*006e*/ 	.short	0x0018


	//----- nvinfo : EIATTR_PARAM_CBANK
	.align		4
        /*0070*/ 	.byte	0x04, 0x0a
        /*0072*/ 	.short	(.L_38 - .L_37)
	.align		4
.L_37:
        /*0074*/ 	.word	index@(.nv.constant0._Z14PDH2D_baselineP10hist_entryP8atomdescd)
        /*0078*/ 	.short	0x0380
        /*007a*/ 	.short	0x0018


	//----- nvinfo : EIATTR_SW_WAR
	.align		4
.L_38:
        /*007c*/ 	.byte	0x04, 0x36
        /*007e*/ 	.short	(.L_40 - .L_39)
.L_39:
        /*0080*/ 	.word	0x00000008
.L_40:


//--------------------- .nv.info._Z12PDH_baselineP10hist_entryP8atomdescdi --------------------------
	.section	.nv.info._Z12PDH_baselineP10hist_entryP8atomdescdi,"",@"SHT_CUDA_INFO"
	.sectionflags	@""
	.align	4


	//----- nvinfo : EIATTR_CUDA_API_VERSION
	.align		4
        /*0000*/ 	.byte	0x04, 0x37
        /*0002*/ 	.short	(.L_42 - .L_41)
.L_41:
        /*0004*/ 	.word	0x00000082


	//----- nvinfo : EIATTR_KPARAM_INFO
	.align		4
.L_42:
        /*0008*/ 	.byte	0x04, 0x17
        /*000a*/ 	.short	(.L_44 - .L_43)
.L_43:
        /*000c*/ 	.word	0x00000000
        /*0010*/ 	.short	0x0003
        /*0012*/ 	.short	0x0018
        /*0014*/ 	.byte	0x00, 0xf0, 0x11, 0x00


	//----- nvinfo : EIATTR_KPARAM_INFO
	.align		4
.L_44:
        /*0018*/ 	.byte	0x04, 0x17
        /*001a*/ 	.short	(.L_46 - .L_45)
.L_45:
        /*001c*/ 	.word	0x00000000
        /*0020*/ 	.short	0x0002
        /*0022*/ 	.short	0x0010
        /*0024*/ 	.byte	0x00, 0xf0, 0x21, 0x00


	//----- nvinfo : EIATTR_KPARAM_INFO
	.align		4
.L_46:
        /*0028*/ 	.byte	0x04, 0x17
        /*002a*/ 	.short	(.L_48 - .L_47)
.L_47:
        /*002c*/ 	.word	0x00000000
        /*0030*/ 	.short	0x0001
        /*0032*/ 	.short	0x0008
        /*0034*/ 	.byte	0x00, 0xf5, 0x21, 0x00


	//----- nvinfo : EIATTR_KPARAM_INFO
	.align		4
.L_48:
        /*0038*/ 	.byte	0x04, 0x17
        /*003a*/ 	.short	(.L_50 - .L_49)
.L_49:
        /*003c*/ 	.word	0x00000000
        /*0040*/ 	.short	0x0000
        /*0042*/ 	.short	0x0000
        /*0044*/ 	.byte	0x00, 0xf5, 0x21, 0x00


	//----- nvinfo : EIATTR_SPARSE_MMA_MASK
	.align		4
.L_50:
        /*0048*/ 	.byte	0x03, 0x50
        /*004a*/ 	.short	0x0000


	//----- nvinfo : EIATTR_MAXREG_COUNT
	.align		4
        /*004c*/ 	.byte	0x03, 0x1b
        /*004e*/ 	.short	0x00ff


	//----- nvinfo : EIATTR_MERCURY_ISA_VERSION
	.align		4
        /*0050*/ 	.byte	0x03, 0x5f
        /*0052*/ 	.short	0x0101


	//----- nvinfo : EIATTR_VRC_CTA_INIT_COUNT
	.align		4
        /*0054*/ 	.byte	0x02, 0x4a
	.zero		1
	.zero		1


	//----- nvinfo : EIATTR_EXIT_INSTR_OFFSETS
	.align		4
        /*0058*/ 	.byte	0x04, 0x1c
        /*005a*/ 	.short	(.L_52 - .L_51)


	//   ....[0]....
.L_51:
        /*005c*/ 	.word	0x00000090


	//   ....[1]....
        /*0060*/ 	.word	0x00001240


	//   ....[2]....
        /*0064*/ 	.word	0x00001b70


	//   ....[3]....
        /*0068*/ 	.word	0x00001ff0


	//----- nvinfo : EIATTR_CRS_STACK_SIZE
	.align		4
.L_52:
        /*006c*/ 	.byte	0x04, 0x1e
        /*006e*/ 	.short	(.L_54 - .L_53)
.L_53:
        /*0070*/ 	.word	0x00000000


	//----- nvinfo : EIATTR_CBANK_PARAM_SIZE
	.align		4
.L_54:
        /*0074*/ 	.byte	0x03, 0x19
        /*0076*/ 	.short	0x001c


	//----- nvinfo : EIATTR_PARAM_CBANK
	.align		4
        /*0078*/ 	.byte	0x04, 0x0a
        /*007a*/ 	.short	(.L_56 - .L_55)
	.align		4
.L_55:
        /*007c*/ 	.word	index@(.nv.constant0._Z12PDH_baselineP10hist_entryP8atomdescdi)
        /*0080*/ 	.short	0x0380
        /*0082*/ 	.short	0x001c


	//----- nvinfo : EIATTR_SW_WAR
	.align		4
.L_56:
        /*0084*/ 	.byte	0x04, 0x36
        /*0086*/ 	.short	(.L_58 - .L_57)
.L_57:
        /*0088*/ 	.word	0x00000008
.L_58:


//--------------------- .nv.callgraph             --------------------------
	.section	.nv.callgraph,"",@"SHT_CUDA_CALLGRAPH"
	.align	4
	.sectionentsize	8
	.align		4
        /*0000*/ 	.word	0x00000000
	.align		4
        /*0004*/ 	.word	0xffffffff
	.align		4
        /*0008*/ 	.word	index@(_Z14PDH2D_baselineP10hist_entryP8atomdescd)
	.align		4
        /*000c*/ 	.word	index@(vprintf)
	.align		4
        /*0010*/ 	.word	0x00000000
	.align		4
        /*0014*/ 	.word	0xfffffffe
	.align		4
        /*0018*/ 	.word	0x00000000
	.align		4
        /*001c*/ 	.word	0xfffffffd
	.align		4
        /*0020*/ 	.word	0x00000000
	.align		4
        /*0024*/ 	.word	0xfffffffc


//--------------------- .nv.constant4             --------------------------
	.section	.nv.constant4,"a",@progbits
	.align	8
	.align		8
.nv.constant4:
        /*0000*/ 	.dword	vprintf
	.align		8
        /*0008*/ 	.dword	$str


//--------------------- .text._Z14PDH2D_baselineP10hist_entryP8atomdescd --------------------------
	.section	.text._Z14PDH2D_baselineP10hist_entryP8atomdescd,"ax",@progbits
	.align	128
        .global         _Z14PDH2D_baselineP10hist_entryP8atomdescd
        .type           _Z14PDH2D_baselineP10hist_entryP8atomdescd,@function
        .size           _Z14PDH2D_baselineP10hist_entryP8atomdescd,(.L_x_60 - _Z14PDH2D_baselineP10hist_entryP8atomdescd)
        .other          _Z14PDH2D_baselineP10hist_entryP8atomdescd,@"STO_CUDA_ENTRY STV_DEFAULT"
_Z14PDH2D_baselineP10hist_entryP8atomdescd:
.text._Z14PDH2D_baselineP10hist_entryP8atomdescd:
[----:B------:R-:W0:Y:S01]  /*0000*/  LDC R1, c[0x0][0x37c] ;  /* 0x0000df00ff017b82 */ /* 0x000e220000000800 */
[----:B------:R-:W1:Y:S01]  /*0010*/  S2R R3, SR_TID.X ;  /* 0x0000000000037919 */ /* 0x000e620000002100 */
[----:B------:R-:W2:Y:S06]  /*0020*/  LDCU UR5, c[0x0][0x2fc] ;  /* 0x00005f80ff0577ac */ /* 0x000eac0008000800 */
[----:B------:R-:W1:Y:S01]  /*0030*/  LDC R8, c[0x0][0x360] ;  /* 0x0000d800ff087b82 */ /* 0x000e620000000800 */
[----:B0-----:R-:W-:Y:S01]  /*0040*/  VIADD R1, R1, 0xffffffe8 ;  /* 0xffffffe801017836 */ /* 0x001fe20000000000 */
[----:B------:R-:W0:Y:S01]  /*0050*/  S2R R0, SR_TID.Y ;  /* 0x0000000000007919 */ /* 0x000e220000002200 */
[----:B------:R-:W3:Y:S05]  /*0060*/  LDCU UR4, c[0x0][0x2f8] ;  /* 0x00005f00ff0477ac */ /* 0x000eea0008000800 */
[----:B------:R-:W1:Y:S08]  /*0070*/  S2UR UR6, SR_CTAID.X ;  /* 0x00000000000679c3 */ /* 0x000e700000002500 */
[----:B------:R-:W0:Y:S01]  /*0080*/  S2UR UR7, SR_CTAID.Y ;  /* 0x00000000000779c3 */ /* 0x000e220000002600 */
[----:B---3--:R-:W-:-:S07]  /*0090*/  IADD3 R6, P1, PT, R1, UR4, RZ ;  /* 0x0000000401067c10 */ /* 0x008fce000ff3e0ff */
[----:B------:R-:W0:Y:S01]  /*00a0*/  LDC R9, c[0x0][0x364] ;  /* 0x0000d900ff097b82 */ /* 0x000e220000000800 */
[----:B--2---:R-:W-:Y:S02]  /*00b0*/  IMAD.X R7, RZ, RZ, UR5, P1 ;  /* 0x00000005ff077e24 */ /* 0x004fe400088e06ff */
[----:B-1----:R-:W-:Y:S02]  /*00c0*/  IMAD R8, R8, UR6, R3 ;  /* 0x0000000608087c24 */ /* 0x002fe4000f8e0203 */
[----:B0-----:R-:W-:-:S05]  /*00d0*/  IMAD R9, R9, UR7, R0 ;  /* 0x0000000709097c24 */ /* 0x001fca000f8e0200 */
[----:B------:R-:W-:-:S13]  /*00e0*/  ISETP.GE.AND P0, PT, R8, R9, PT ;  /* 0x000000090800720c */ /* 0x000fda0003f06270 */
[----:B------:R-:W-:Y:S05]  /*00f0*/  @P0 EXIT ;  /* 0x000000000000094d */ /* 0x000fea0003800000 */
[----:B------:R-:W0:Y:S01]  /*0100*/  LDC.64 R12, c[0x0][0x388] ;  /* 0x0000e200ff0c7b82 */ /* 0x000e220000000a00 */
[----:B------:R-:W1:Y:S01]  /*0110*/  LDCU.64 UR4, c[0x0][0x358] ;  /* 0x00006b00ff0477ac */ /* 0x000e620008000a00 */
[----:B0-----:R-:W-:-:S04]  /*0120*/  IMAD.WIDE R2, R8, 0x18, R12 ;  /* 0x0000001808027825 */ /* 0x001fc800078e020c */
[----:B------:R-:W-:Y:S01]  /*0130*/  IMAD.WIDE.U32 R12, R9, 0x18, R12 ;  /* 0x00000018090c7825 */ /* 0x000fe200078e000c */
[----:B-1----:R-:W2:Y:S04]  /*0140*/  LDG.E.64 R14, desc[UR4][R2.64+0x8] ;  /* 0x00000804020e7981 */ /* 0x002ea8000c1e1b00 */
[----:B------:R-:W2:Y:S04]  /*0150*/  LDG.E.64 R16, desc[UR4][R12.64+0x8] ;  /* 0x000008040c107981 */ /* 0x000ea8000c1e1b00 */
[----:B------:R-:W3:Y:S04]  /*0160*/  LDG.E.64 R4, desc[UR4][R2.64] ;  /* 0x0000000402047981 */ /* 0x000ee8000c1e1b00 */
[----:B------:R-:W3:Y:S04]  /*0170*/  LDG.E.64 R10, desc[UR4][R12.64] ;  /* 0x000000040c0a7981 */ /* 0x000ee8000c1e1b00 */
[----:B------:R0:W4:Y:S04]  /*0180*/  LDG.E.64 R18, desc[UR4][R2.64+0x10] ;  /* 0x0000100402127981 */ /* 0x000128000c1e1b00 */
[----:B------:R-:W4:Y:S01]  /*0190*/  LDG.E.64 R20, desc[UR4][R12.64+0x10] ;  /* 0x000010040c147981 */ /* 0x000f22000c1e1b00 */
[----:B------:R-:W-:Y:S01]  /*01a0*/  BSSY.RECONVERGENT B0, `(.L_x_0) ;  /* 0x000001b000007945 */ /* 0x000fe20003800200 */
[----:B0-----:R-:W-:-:S02]  /*01b0*/  IMAD.MOV.U32 R2, RZ, RZ, 0x0 ;  /* 0x00000000ff027424 */ /* 0x001fc400078e00ff */
[----:B------:R-:W-:Y:S01]  /*01c0*/  IMAD.MOV.U32 R3, RZ, RZ, 0x3fd80000 ;  /* 0x3fd80000ff037424 */ /* 0x000fe200078e00ff */
[----:B--2---:R-:W-:Y:S02]  /*01d0*/  DADD R14, R14, -R16 ;  /* 0x000000000e0e7229 */ /* 0x004fe40000000810 */
[----:B---3--:R-:W-:-:S06]  /*01e0*/  DADD R4, R4, -R10 ;  /* 0x0000000004047229 */ /* 0x008fcc000000080a */
[----:B------:R-:W-:Y:S02]  /*01f0*/  DMUL R14, R14, R14 ;  /* 0x0000000e0e0e7228 */ /* 0x000fe40000000000 */
[----:B----4-:R-:W-:-:S06]  /*0200*/  DADD R18, R18, -R20 ;  /* 0x0000000012127229 */ /* 0x010fcc0000000814 */
[----:B------:R-:W-:-:S08]  /*0210*/  DFMA R4, R4, R4, R14 ;  /* 0x000000040404722b */ /* 0x000fd0000000000e */
[----:B------:R-:W-:-:S06]  /*0220*/  DFMA R4, R18, R18, R4 ;  /* 0x000000121204722b */ /* 0x000fcc0000000004 */
[----:B------:R-:W0:Y:S04]  /*0230*/  MUFU.RSQ64H R11, R5 ;  /* 0x00000005000b7308 */ /* 0x000e280000001c00 */
[----:B------:R-:W-:-:S05]  /*0240*/  VIADD R10, R5, 0xfcb00000 ;  /* 0xfcb00000050a7836 */ /* 0x000fca0000000000 */
[----:B------:R-:W-:Y:S01]  /*0250*/  ISETP.GE.U32.AND P0, PT, R10, 0x7ca00000, PT ;  /* 0x7ca000000a00780c */ /* 0x000fe20003f06070 */
[----:B0-----:R-:W-:-:S08]  /*0260*/  DMUL R14, R10, R10 ;  /* 0x0000000a0a0e7228 */ /* 0x001fd00000000000 */
[----:B------:R-:W-:-:S08]  /*0270*/  DFMA R14, R4, -R14, 1 ;  /* 0x3ff00000040e742b */ /* 0x000fd0000000080e */
[----:B------:R-:W-:Y:S02]  /*0280*/  DFMA R2, R14, R2, 0.5 ;  /* 0x3fe000000e02742b */ /* 0x000fe40000000002 */
[----:B------:R-:W-:-:S08]  /*0290*/  DMUL R14, R10, R14 ;  /* 0x0000000e0a0e7228 */ /* 0x000fd00000000000 */
[----:B------:R-:W-:-:S08]  /*02a0*/  DFMA R14, R2, R14, R10 ;  /* 0x0000000e020e722b */ /* 0x000fd0000000000a */
[----:B------:R-:W-:Y:S02]  /*02b0*/  DMUL R12, R4, R14 ;  /* 0x0000000e040c7228 */ /* 0x000fe40000000000 */
[----:B------:R-:W-:Y:S02]  /*02c0*/  VIADD R19, R15, 0xfff00000 ;  /* 0xfff000000f137836 */ /* 0x000fe40000000000 */
[----:B------:R-:W-:-:S04]  /*02d0*/  IMAD.MOV.U32 R18, RZ, RZ, R14 ;  /* 0x000000ffff127224 */ /* 0x000fc800078e000e */
[----:B------:R-:W-:-:S08]  /*02e0*/  DFMA R16, R12, -R12, R4 ;  /* 0x8000000c0c10722b */ /* 0x000fd00000000004 */
[----:B------:R-:W-:Y:S01]  /*02f0*/  DFMA R2, R16, R18, R12 ;  /* 0x000000121002722b */ /* 0x000fe2000000000c */
[----:B------:R-:W-:Y:S10]  /*0300*/  @!P0 BRA `(.L_x_1) ;  /* 0x0000000000108947 */ /* 0x000ff40003800000 */
[----:B------:R-:W-:-:S07]  /*0310*/  MOV R0, 0x330 ;  /* 0x0000033000007802 */ /* 0x000fce0000000f00 */
[----:B------:R-:W-:Y:S05]  /*0320*/  CALL.REL.NOINC `($__internal_1_$__cuda_sm20_dsqrt_rn_f64_mediumpath_v1) ;  /* 0x0000000800207944 */ /* 0x000fea0003c00000 */
[----:B------:R-:W-:Y:S01]  /*0330*/  MOV R2, R4 ;  /* 0x0000000400027202 */ /* 0x000fe20000000f00 */
[----:B------:R-:W-:-:S07]  /*0340*/  IMAD.MOV.U32 R3, RZ, RZ, R5 ;  /* 0x000000ffff037224 */ /* 0x000fce00078e0005 */
.L_x_1:
[----:B------:R-:W-:Y:S05]  /*0350*/  BSYNC.RECONVERGENT B0 ;  /* 0x0000000000007941 */ /* 0x000fea0003800200 */
.L_x_0:
[----:B------:R-:W0:Y:S01]  /*0360*/  LDCU UR6, c[0x0][0x394] ;  /* 0x00007280ff0677ac */ /* 0x000e220008000800 */
[----:B------:R-:W1:Y:S01]  /*0370*/  LDC.64 R12, c[0x0][0x390] ;  /* 0x0000e400ff0c7b82 */ /* 0x000e620000000a00 */
[----:B------:R-:W-:Y:S01]  /*0380*/  IMAD.MOV.U32 R4, RZ, RZ, 0x1 ;  /* 0x00000001ff047424 */ /* 0x000fe200078e00ff */
[----:B------:R-:W-:Y:S01]  /*0390*/  FSETP.GEU.AND P1, PT, |R3|, 6.5827683646048100446e-37, PT ;  /* 0x036000000300780b */ /* 0x000fe20003f2e200 */
[----:B------:R-:W-:Y:S01]  /*03a0*/  BSSY.RECONVERGENT B0, `(.L_x_2) ;  /* 0x0000013000007945 */ /* 0x000fe20003800200 */
[----:B0-----:R-:W1:Y:S03]  /*03b0*/  MUFU.RCP64H R5, UR6 ;  /* 0x0000000600057d08 */ /* 0x001e660008001800 */
[----:B-1----:R-:W-:-:S08]  /*03c0*/  DFMA R10, R4, -R12, 1 ;  /* 0x3ff00000040a742b */ /* 0x002fd0000000080c */
[----:B------:R-:W-:-:S08]  /*03d0*/  DFMA R10, R10, R10, R10 ;  /* 0x0000000a0a0a722b */ /* 0x000fd0000000000a */
[----:B------:R-:W-:-:S08]  /*03e0*/  DFMA R10, R4, R10, R4 ;  /* 0x0000000a040a722b */ /* 0x000fd00000000004 */
[----:B------:R-:W-:-:S08]  /*03f0*/  DFMA R4, R10, -R12, 1 ;  /* 0x3ff000000a04742b */ /* 0x000fd0000000080c */
[----:B------:R-:W-:-:S08]  /*0400*/  DFMA R4, R10, R4, R10 ;  /* 0x000000040a04722b */ /* 0x000fd0000000000a */
[----:B------:R-:W-:-:S08]  /*0410*/  DMUL R10, R4, R2 ;  /* 0x00000002040a7228 */ /* 0x000fd00000000000 */
[----:B------:R-:W-:-:S08]  /*0420*/  DFMA R12, R10, -R12, R2 ;  /* 0x8000000c0a0c722b */ /* 0x000fd00000000002 */
[----:B------:R-:W-:-:S10]  /*0430*/  DFMA R4, R4, R12, R10 ;  /* 0x0000000c0404722b */ /* 0x000fd4000000000a */
[----:B------:R-:W-:-:S05]  /*0440*/  FFMA R0, RZ, UR6, R5 ;  /* 0x00000006ff007c23 */ /* 0x000fca0008000005 */
[----:B------:R-:W-:-:S13]  /*0450*/  FSETP.GT.AND P0, PT, |R0|, 1.469367938527859385e-39, PT ;  /* 0x001000000000780b */ /* 0x000fda0003f04200 */
[----:B------:R-:W-:Y:S05]  /*0460*/  @P0 BRA P1, `(.L_x_3) ;  /* 0x0000000000180947 */ /* 0x000fea0000800000 */
[----:B------:R-:W-:Y:S01]  /*0470*/  IMAD.MOV.U32 R10, RZ, RZ, R2 ;  /* 0x000000ffff0a7224 */ /* 0x000fe200078e0002 */
[----:B------:R-:W-:Y:S01]  /*0480*/  MOV R0, 0x4b0 ;  /* 0x000004b000007802 */ /* 0x000fe20000000f00 */
[----:B------:R-:W-:-:S07]  /*0490*/  IMAD.MOV.U32 R11, RZ, RZ, R3 ;  /* 0x000000ffff0b7224 */ /* 0x000fce00078e0003 */
[----:B------:R-:W-:Y:S05]  /*04a0*/  CALL.REL.NOINC `($__internal_0_$__cuda_sm20_div_rn_f64_full) ;  /* 0x0000000000547944 */ /* 0x000fea0003c00000 */
[----:B------:R-:W-:Y:S02]  /*04b0*/  IMAD.MOV.U32 R4, RZ, RZ, R10 ;  /* 0x000000ffff047224 */ /* 0x000fe400078e000a */
[----:B------:R-:W-:-:S07]  /*04c0*/  IMAD.MOV.U32 R5, RZ, RZ, R11 ;  /* 0x000000ffff057224 */ /* 0x000fce00078e000b */
.L_x_3:
[----:B------:R-:W-:Y:S05]  /*04d0*/  BSYNC.RECONVERGENT B0 ;  /* 0x0000000000007941 */ /* 0x000fea0003800200 */
.L_x_2:
[----:B------:R-:W0:Y:S01]  /*04e0*/  LDC.64 R10, c[0x0][0x380] ;  /* 0x0000e000ff0a7b82 */ /* 0x000e220000000a00 */
[----:B------:R-:W0:Y:S01]  /*04f0*/  F2I.F64.TRUNC R0, R4 ;  /* 0x0000000400007311 */ /* 0x000e22000030d100 */
[----:B------:R1:W-:Y:S01]  /*0500*/  STL.64 [R1], R8 ;  /* 0x0000000801007387 */ /* 0x0003e20000100a00 */
[----:B------:R-:W2:Y:S01]  /*0510*/  LDCU.64 UR6, c[0x4][0x8] ;  /* 0x01000100ff0677ac */ /* 0x000ea20008000a00 */
[----:B0-----:R-:W-:-:S05]  /*0520*/  IMAD.WIDE R10, R0, 0x8, R10 ;  /* 0x00000008000a7825 */ /* 0x001fca00078e020a */
[----:B------:R-:W3:Y:S01]  /*0530*/  LDG.E.64 R12, desc[UR4][R10.64] ;  /* 0x000000040a0c7981 */ /* 0x000ee2000c1e1b00 */
[----:B--2---:R-:W-:Y:S02]  /*0540*/  IMAD.U32 R4, RZ, RZ, UR6 ;  /* 0x00000006ff047e24 */ /* 0x004fe4000f8e00ff */
[----:B------:R-:W-:Y:S01]  /*0550*/  IMAD.U32 R5, RZ, RZ, UR7 ;  /* 0x00000007ff057e24 */ /* 0x000fe2000f8e00ff */
[----:B------:R1:W-:Y:S04]  /*0560*/  STL.64 [R1+0x10], R2 ;  /* 0x0000100201007387 */ /* 0x0003e80000100a00 */
[----:B------:R1:W-:Y:S01]  /*0570*/  STL [R1+0x8], R0 ;  /* 0x0000080001007387 */ /* 0x0003e20000100800 */
[----:B---3--:R-:W-:Y:S02]  /*0580*/  IADD3 R14, P0, PT, R12, 0x1, RZ ;  /* 0x000000010c0e7810 */ /* 0x008fe40007f1e0ff */
[----:B------:R-:W-:-:S02]  /*0590*/  MOV R12, 0x0 ;  /* 0x00000000000c7802 */ /* 0x000fc40000000f00 */
[----:B------:R-:W-:-:S04]  /*05a0*/  IADD3.X R15, PT, PT, RZ, R13, RZ, P0, !PT ;  /* 0x0000000dff0f7210 */ /* 0x000fc800007fe4ff */
[----:B------:R-:W0:Y:S01]  /*05b0*/  LDC.64 R12, c[0x4][R12] ;  /* 0x010000000c0c7b82 */ /* 0x000e220000000a00 */
[----:B------:R1:W-:Y:S04]  /*05c0*/  STG.E.64 desc[UR4][R10.64], R14 ;  /* 0x0000000e0a007986 */ /* 0x0003e8000c101b04 */
[----:B------:R-:W-:-:S07]  /*05d0*/  LEPC R20, `(.L_x_4) ;  /* 0x000000001014794e */ /* 0x000fce0000000000 */
[----:B01----:R-:W-:Y:S05]  /*05e0*/  CALL.ABS.NOINC R12 ;  /* 0x000000000c007343 */ /* 0x003fea0003c00000 */
.L_x_4:
[----:B------:R-:W-:Y:S05]  /*05f0*/  EXIT ;  /* 0x000000000000794d */ /* 0x000fea0003800000 */
        .weak           $__internal_0_$__cuda_sm20_div_rn_f64_full
        .type           $__internal_0_$__cuda_sm20_div_rn_f64_full,@function
        .size           $__internal_0_$__cuda_sm20_div_rn_f64_full,($__internal_1_$__cuda_sm20_dsqrt_rn_f64_mediumpath_v1 - $__internal_0_$__cuda_sm20_div_rn_f64_full)
$__internal_0_$__cuda_sm20_div_rn_f64_full:
[----:B------:R-:W0:Y:S01]  /*0600*/  LDC.64 R14, c[0x0][0x390] ;  /* 0x0000e400ff0e7b82 */ /* 0x000e220000000a00 */
[----:B------:R-:W-:Y:S01]  /*0610*/  IMAD.MOV.U32 R18, RZ, RZ, 0x1 ;  /* 0x00000001ff127424 */ /* 0x000fe200078e00ff */
[----:B------:R-:W-:Y:S01]  /*0620*/  FSETP.GEU.AND P2, PT, |R11|, 1.469367938527859385e-39, PT ;  /* 0x001000000b00780b */ /* 0x000fe20003f4e200 */
[----:B------:R-:W-:Y:S01]  /*0630*/  IMAD.MOV.U32 R25, RZ, RZ, 0x1ca00000 ;  /* 0x1ca00000ff197424 */ /* 0x000fe200078e00ff */
[----:B------:R-:W-:Y:S01]  /*0640*/  BSSY.RECONVERGENT B1, `(.L_x_5) ;  /* 0x0000051000017945 */ /* 0x000fe20003800200 */
[C---:B0-----:R-:W-:Y:S02]  /*0650*/  FSETP.GEU.AND P0, PT, |R15|.reuse, 1.469367938527859385e-39, PT ;  /* 0x001000000f00780b */ /* 0x041fe40003f0e200 */
[----:B------:R-:W-:-:S04]  /*0660*/  LOP3.LUT R12, R15, 0x800fffff, RZ, 0xc0, !PT ;  /* 0x800fffff0f0c7812 */ /* 0x000fc800078ec0ff */
[----:B------:R-:W-:Y:S01]  /*0670*/  LOP3.LUT R13, R12, 0x3ff00000, RZ, 0xfc, !PT ;  /* 0x3ff000000c0d7812 */ /* 0x000fe200078efcff */
[----:B------:R-:W-:-:S06]  /*0680*/  IMAD.MOV.U32 R12, RZ, RZ, R14 ;  /* 0x000000ffff0c7224 */ /* 0x000fcc00078e000e */
[----:B------:R-:W0:Y:S02]  /*0690*/  @!P0 LDC.64 R4, c[0x0][0x390] ;  /* 0x0000e400ff048b82 */ /* 0x000e240000000a00 */
[----:B0-----:R-:W-:Y:S01]  /*06a0*/  @!P0 DMUL R12, R4, 8.98846567431157953865e+307 ;  /* 0x7fe00000040c8828 */ /* 0x001fe20000000000 */
[----:B------:R-:W-:Y:S02]  /*06b0*/  LOP3.LUT R4, R11, 0x7ff00000, RZ, 0xc0, !PT ;  /* 0x7ff000000b047812 */ /* 0x000fe400078ec0ff */
[----:B------:R-:W-:-:S03]  /*06c0*/  LOP3.LUT R5, R15, 0x7ff00000, RZ, 0xc0, !PT ;  /* 0x7ff000000f057812 */ /* 0x000fc600078ec0ff */
[----:B------:R-:W0:Y:S01]  /*06d0*/  MUFU.RCP64H R19, R13 ;  /* 0x0000000d00137308 */ /* 0x000e220000001800 */
[----:B------:R-:W-:Y:S01]  /*06e0*/  IMAD.MOV.U32 R27, RZ, RZ, R4 ;  /* 0x000000ffff1b7224 */ /* 0x000fe200078e0004 */
[----:B------:R-:W-:Y:S01]  /*06f0*/  ISETP.GE.U32.AND P1, PT, R4, R5, PT ;  /* 0x000000050400720c */ /* 0x000fe20003f26070 */
[----:B------:R-:W-:Y:S01]  /*0700*/  IMAD.MOV.U32 R24, RZ, RZ, R5 ;  /* 0x000000ffff187224 */ /* 0x000fe200078e0005 */
[----:B------:R-:W-:Y:S02]  /*0710*/  @!P0 LOP3.LUT R24, R13, 0x7ff00000, RZ, 0xc0, !PT ;  /* 0x7ff000000d188812 */ /* 0x000fe400078ec0ff */
[----:B------:R-:W-:-:S03]  /*0720*/  SEL R25, R25, 0x63400000, !P1 ;  /* 0x6340000019197807 */ /* 0x000fc60004800000 */
[----:B------:R-:W-:Y:S01]  /*0730*/  VIADD R26, R24, 0xffffffff ;  /* 0xffffffff181a7836 */ /* 0x000fe20000000000 */
[----:B------:R-:W-:-:S04]  /*0740*/  @!P2 LOP3.LUT R22, R25, 0x80000000, R11, 0xf8, !PT ;  /* 0x800000001916a812 */ /* 0x000fc800078ef80b */
[----:B------:R-:W-:Y:S02]  /*0750*/  @!P2 LOP3.LUT R23, R22, 0x100000, RZ, 0xfc, !PT ;  /* 0x001000001617a812 */ /* 0x000fe400078efcff */
[----:B------:R-:W-:Y:S01]  /*0760*/  @!P2 MOV R22, RZ ;  /* 0x000000ff0016a202 */ /* 0x000fe20000000f00 */
[----:B0-----:R-:W-:-:S08]  /*0770*/  DFMA R16, R18, -R12, 1 ;  /* 0x3ff000001210742b */ /* 0x001fd0000000080c */
[----:B------:R-:W-:-:S08]  /*0780*/  DFMA R16, R16, R16, R16 ;  /* 0x000000101010722b */ /* 0x000fd00000000010 */
[----:B------:R-:W-:Y:S01]  /*0790*/  DFMA R18, R18, R16, R18 ;  /* 0x000000101212722b */ /* 0x000fe20000000012 */
[----:B------:R-:W-:Y:S01]  /*07a0*/  LOP3.LUT R17, R25, 0x800fffff, R11, 0xf8, !PT ;  /* 0x800fffff19117812 */ /* 0x000fe200078ef80b */
[----:B------:R-:W-:-:S06]  /*07b0*/  IMAD.MOV.U32 R16, RZ, RZ, R10 ;  /* 0x000000ffff107224 */ /* 0x000fcc00078e000a */
[----:B------:R-:W-:Y:S02]  /*07c0*/  DFMA R20, R18, -R12, 1 ;  /* 0x3ff000001214742b */ /* 0x000fe4000000080c */
[----:B------:R-:W-:-:S06]  /*07d0*/  @!P2 DFMA R16, R16, 2, -R22 ;  /* 0x400000001010a82b */ /* 0x000fcc0000000816 */
[----:B------:R-:W-:-:S04]  /*07e0*/  DFMA R18, R18, R20, R18 ;  /* 0x000000141212722b */ /* 0x000fc80000000012 */
[----:B------:R-:W-:-:S04]  /*07f0*/  @!P2 LOP3.LUT R27, R17, 0x7ff00000, RZ, 0xc0, !PT ;  /* 0x7ff00000111ba812 */ /* 0x000fc800078ec0ff */
[----:B------:R-:W-:Y:S01]  /*0800*/  DMUL R20, R18, R16 ;  /* 0x0000001012147228 */ /* 0x000fe20000000000 */
[----:B------:R-:W-:-:S05]  /*0810*/  VIADD R22, R27, 0xffffffff ;  /* 0xffffffff1b167836 */ /* 0x000fca0000000000 */
[----:B------:R-:W-:Y:S02]  /*0820*/  ISETP.GT.U32.AND P0, PT, R22, 0x7feffffe, PT ;  /* 0x7feffffe1600780c */ /* 0x000fe40003f04070 */
[----:B------:R-:W-:Y:S02]  /*0830*/  DFMA R22, R20, -R12, R16 ;  /* 0x8000000c1416722b */ /* 0x000fe40000000010 */
[----:B------:R-:W-:-:S06]  /*0840*/  ISETP.GT.U32.OR P0, PT, R26, 0x7feffffe, P0 ;  /* 0x7feffffe1a00780c */ /* 0x000fcc0000704470 */
[----:B------:R-:W-:-:S07]  /*0850*/  DFMA R22, R18, R22, R20 ;  /* 0x000000161216722b */ /* 0x000fce0000000014 */
[----:B------:R-:W-:Y:S05]  /*0860*/  @P0 BRA `(.L_x_6) ;  /* 0x0000000000600947 */ /* 0x000fea0003800000 */
[----:B------:R-:W-:Y:S01]  /*0870*/  VIADDMNMX R4, R4, -R5, 0xb9600000, !PT ;  /* 0xb960000004047446 */ /* 0x000fe20007800905 */
[----:B------:R-:W-:-:S03]  /*0880*/  IMAD.MOV.U32 R10, RZ, RZ, RZ ;  /* 0x000000ffff0a7224 */ /* 0x000fc600078e00ff */
[----:B------:R-:W-:-:S05]  /*0890*/  VIMNMX R4, PT, PT, R4, 0x46a00000, PT ;  /* 0x46a0000004047848 */ /* 0x000fca0003fe0100 */
[----:B------:R-:W-:-:S05]  /*08a0*/  IMAD.IADD R25, R4, 0x1, -R25 ;  /* 0x0000000104197824 */ /* 0x000fca00078e0a19 */
[----:B------:R-:W-:-:S06]  /*08b0*/  IADD3 R11, PT, PT, R25, 0x7fe00000, RZ ;  /* 0x7fe00000190b7810 */ /* 0x000fcc0007ffe0ff */
[----:B------:R-:W-:-:S10]  /*08c0*/  DMUL R4, R22, R10 ;  /* 0x0000000a16047228 */ /* 0x000fd40000000000 */
[----:B------:R-:W-:-:S13]  /*08d0*/  FSETP.GTU.AND P0, PT, |R5|, 1.469367938527859385e-39, PT ;  /* 0x001000000500780b */ /* 0x000fda0003f0c200 */
[----:B------:R-:W-:Y:S05]  /*08e0*/  @P0 BRA `(.L_x_7) ;  /* 0x0000000000980947 */ /* 0x000fea0003800000 */
[----:B------:R-:W-:Y:S01]  /*08f0*/  DFMA R12, R22, -R12, R16 ;  /* 0x8000000c160c722b */ /* 0x000fe20000000010 */
[----:B------:R-:W-:-:S09]  /*0900*/  IMAD.MOV.U32 R10, RZ, RZ, RZ ;  /* 0x000000ffff0a7224 */ /* 0x000fd200078e00ff */
[C---:B------:R-:W-:Y:S02]  /*0910*/  FSETP.NEU.AND P0, PT, R13.reuse, RZ, PT ;  /* 0x000000ff0d00720b */ /* 0x040fe40003f0d000 */
[----:B------:R-:W-:-:S04]  /*0920*/  LOP3.LUT R15, R13, 0x80000000, R15, 0x48, !PT ;  /* 0x800000000d0f7812 */ /* 0x000fc800078e480f */
[----:B------:R-:W-:-:S07]  /*0930*/  LOP3.LUT R11, R15, R11, RZ, 0xfc, !PT ;  /* 0x0000000b0f0b7212 */ /* 0x000fce00078efcff */
[----:B------:R-:W-:Y:S05]  /*0940*/  @!P0 BRA `(.L_x_7) ;  /* 0x0000000000808947 */ /* 0x000fea0003800000 */
[----:B------:R-:W-:Y:S01]  /*0950*/  IMAD.MOV R13, RZ, RZ, -R25 ;  /* 0x000000ffff0d7224 */ /* 0x000fe200078e0a19 */
[----:B------:R-:W-:Y:S01]  /*0960*/  DMUL.RP R10, R22, R10 ;  /* 0x0000000a160a7228 */ /* 0x000fe20000008000 */
[----:B------:R-:W-:Y:S01]  /*0970*/  IMAD.MOV.U32 R12, RZ, RZ, RZ ;  /* 0x000000ffff0c7224 */ /* 0x000fe200078e00ff */
[----:B------:R-:W-:-:S05]  /*0980*/  IADD3 R25, PT, PT, -R25, -0x43300000, RZ ;  /* 0xbcd0000019197810 */ /* 0x000fca0007ffe1ff */
[----:B------:R-:W-:-:S03]  /*0990*/  DFMA R12, R4, -R12, R22 ;  /* 0x8000000c040c722b */ /* 0x000fc60000000016 */
[----:B------:R-:W-:-:S07]  /*09a0*/  LOP3.LUT R15, R11, R15, RZ, 0x3c, !PT ;  /* 0x0000000f0b0f7212 */ /* 0x000fce00078e3cff */
[----:B------:R-:W-:-:S04]  /*09b0*/  FSETP.NEU.AND P0, PT, |R13|, R25, PT ;  /* 0x000000190d00720b */ /* 0x000fc80003f0d200 */
[----:B------:R-:W-:Y:S02]  /*09c0*/  FSEL R4, R10, R4, !P0 ;  /* 0x000000040a047208 */ /* 0x000fe40004000000 */
[----:B------:R-:W-:Y:S01]  /*09d0*/  FSEL R5, R15, R5, !P0 ;  /* 0x000000050f057208 */ /* 0x000fe20004000000 */
[----:B------:R-:W-:Y:S06]  /*09e0*/  BRA `(.L_x_7) ;  /* 0x0000000000587947 */ /* 0x000fec0003800000 */
.L_x_6:
[----:B------:R-:W-:-:S14]  /*09f0*/  DSETP.NAN.AND P0, PT, R10, R10, PT ;  /* 0x0000000a0a00722a */ /* 0x000fdc0003f08000 */
[----:B------:R-:W-:Y:S05]  /*0a00*/  @P0 BRA `(.L_x_8) ;  /* 0x0000000000480947 */ /* 0x000fea0003800000 */
[----:B------:R-:W0:Y:S02]  /*0a10*/  LDC.64 R4, c[0x0][0x390] ;  /* 0x0000e400ff047b82 */ /* 0x000e240000000a00 */
[----:B0-----:R-:W-:-:S14]  /*0a20*/  DSETP.NAN.AND P0, PT, R4, R4, PT ;  /* 0x000000040400722a */ /* 0x001fdc0003f08000 */
[----:B------:R-:W-:Y:S05]  /*0a30*/  @P0 BRA `(.L_x_9) ;  /* 0x0000000000300947 */ /* 0x000fea0003800000 */
[----:B------:R-:W-:Y:S01]  /*0a40*/  ISETP.NE.AND P0, PT, R27, R24, PT ;  /* 0x000000181b00720c */ /* 0x000fe20003f05270 */
[----:B------:R-:W-:Y:S01]  /*0a50*/  IMAD.MOV.U32 R4, RZ, RZ, 0x0 ;  /* 0x00000000ff047424 */ /* 0x000fe200078e00ff */
[----:B------:R-:W-:-:S11]  /*0a60*/  MOV R5, 0xfff80000 ;  /* 0xfff8000000057802 */ /* 0x000fd60000000f00 */
[----:B------:R-:W-:Y:S05]  /*0a70*/  @!P0 BRA `(.L_x_7) ;  /* 0x0000000000348947 */ /* 0x000fea0003800000 */
[----:B------:R-:W-:Y:S02]  /*0a80*/  ISETP.NE.AND P0, PT, R27, 0x7ff00000, PT ;  /* 0x7ff000001b00780c */ /* 0x000fe40003f05270 */
[----:B------:R-:W-:Y:S02]  /*0a90*/  LOP3.LUT R5, R11, 0x80000000, R15, 0x48, !PT ;  /* 0x800000000b057812 */ /* 0x000fe400078e480f */
[----:B------:R-:W-:-:S13]  /*0aa0*/  ISETP.EQ.OR P0, PT, R24, RZ, !P0 ;  /* 0x000000ff1800720c */ /* 0x000fda0004702670 */
[----:B------:R-:W-:Y:S01]  /*0ab0*/  @P0 LOP3.LUT R10, R5, 0x7ff00000, RZ, 0xfc, !PT ;  /* 0x7ff00000050a0812 */ /* 0x000fe200078efcff */
[----:B------:R-:W-:Y:S02]  /*0ac0*/  @!P0 IMAD.MOV.U32 R4, RZ, RZ, RZ ;  /* 0x000000ffff048224 */ /* 0x000fe400078e00ff */
[----:B------:R-:W-:Y:S02]  /*0ad0*/  @P0 IMAD.MOV.U32 R4, RZ, RZ, RZ ;  /* 0x000000ffff040224 */ /* 0x000fe400078e00ff */
[----:B------:R-:W-:Y:S01]  /*0ae0*/  @P0 IMAD.MOV.U32 R5, RZ, RZ, R10 ;  /* 0x000000ffff050224 */ /* 0x000fe200078e000a */
[----:B------:R-:W-:Y:S06]  /*0af0*/  BRA `(.L_x_7) ;  /* 0x0000000000147947 */ /* 0x000fec0003800000 */
.L_x_9:
[----:B------:R-:W-:Y:S01]  /*0b00*/  LOP3.LUT R5, R15, 0x80000, RZ, 0xfc, !PT ;  /* 0x000800000f057812 */ /* 0x000fe200078efcff */
[----:B------:R-:W-:Y:S01]  /*0b10*/  IMAD.MOV.U32 R4, RZ, RZ, R14 ;  /* 0x000000ffff047224 */ /* 0x000fe200078e000e */
[----:B------:R-:W-:Y:S06]  /*0b20*/  BRA `(.L_x_7) ;  /* 0x0000000000087947 */ /* 0x000fec0003800000 */
.L_x_8:
[----:B------:R-:W-:Y:S01]  /*0b30*/  LOP3.LUT R5, R11, 0x80000, RZ, 0xfc, !PT ;  /* 0x000800000b057812 */ /* 0x000fe200078efcff */
[----:B------:R-:W-:-:S07]  /*0b40*/  IMAD.MOV.U32 R4, RZ, RZ, R10 ;  /* 0x000000ffff047224 */ /* 0x000fce00078e000a */
.L_x_7:
[----:B------:R-:W-:Y:S05]  /*0b50*/  BSYNC.RECONVERGENT B1 ;  /* 0x0000000000017941 */ /* 0x000fea0003800200 */
.L_x_5:
[----:B------:R-:W-:Y:S01]  /*0b60*/  MOV R10, R4 ;  /* 0x00000004000a7202 */ /* 0x000fe20000000f00 */
[----:B------:R-:W-:Y:S02]  /*0b70*/  IMAD.MOV.U32 R11, RZ, RZ, R5 ;  /* 0x000000ffff0b7224 */ /* 0x000fe400078e0005 */
[----:B------:R-:W-:Y:S02]  /*0b80*/  IMAD.MOV.U32 R4, RZ, RZ, R0 ;  /* 0x000000ffff047224 */ /* 0x000fe400078e0000 */
[----:B------:R-:W-:-:S04]  /*0b90*/  IMAD.MOV.U32 R5, RZ, RZ, 0x0 ;  /* 0x00000000ff057424 */ /* 0x000fc800078e00ff */
[----:B------:R-:W-:Y:S05]  /*0ba0*/  RET.REL.NODEC R4 `(_Z14PDH2D_baselineP10hist_entryP8atomdescd) ;  /* 0xfffffff404147950 */ /* 0x000fea0003c3ffff */
        .weak           $__internal_1_$__cuda_sm20_dsqrt_rn_f64_mediumpath_v1
        .type           $__internal_1_$__cuda_sm20_dsqrt_rn_f64_mediumpath_v1,@function
        .size           $__internal_1_$__cuda_sm20_dsqrt_rn_f64_mediumpath_v1,(.L_x_60 - $__internal_1_$__cuda_sm20_dsqrt_rn_f64_mediumpath_v1)
$__internal_1_$__cuda_sm20_dsqrt_rn_f64_mediumpath_v1:
[----:B------:R-:W-:Y:S01]  /*0bb0*/  ISETP.GE.U32.AND P0, PT, R10, -0x3400000, PT ;  /* 0xfcc000000a00780c */ /* 0x000fe20003f06070 */
[----:B------:R-:W-:Y:S01]  /*0bc0*/  BSSY.RECONVERGENT B1, `(.L_x_10) ;  /* 0x0000024000017945 */ /* 0x000fe20003800200 */
[----:B------:R-:W-:-:S11]  /*0bd0*/  IMAD.MOV.U32 R15, RZ, RZ, R19 ;  /* 0x000000ffff0f7224 */ /* 0x000fd600078e0013 */
[----:B------:R-:W-:Y:S05]  /*0be0*/  @!P0 BRA `(.L_x_11) ;  /* 0x0000000000208947 */ /* 0x000fea0003800000 */
[----:B------:R-:W-:-:S10]  /*0bf0*/  DFMA.RM R12, R16, R14, R12 ;  /* 0x0000000e100c722b */ /* 0x000fd4000000400c */
[----:B------:R-:W-:-:S05]  /*0c00*/  IADD3 R2, P0, PT, R12, 0x1, RZ ;  /* 0x000000010c027810 */ /* 0x000fca0007f1e0ff */
[----:B------:R-:W-:-:S06]  /*0c10*/  IMAD.X R3, RZ, RZ, R13, P0 ;  /* 0x000000ffff037224 */ /* 0x000fcc00000e060d */
[----:B------:R-:W-:-:S08]  /*0c20*/  DFMA.RP R4, -R12, R2, R4 ;  /* 0x000000020c04722b */ /* 0x000fd00000008104 */
[----:B------:R-:W-:-:S06]  /*0c30*/  DSETP.GT.AND P0, PT, R4, RZ, PT ;  /* 0x000000ff0400722a */ /* 0x000fcc0003f04000 */
[----:B------:R-:W-:Y:S02]  /*0c40*/  FSEL R2, R2, R12, P0 ;  /* 0x0000000c02027208 */ /* 0x000fe40000000000 */
[----:B------:R-:W-:Y:S01]  /*0c50*/  FSEL R3, R3, R13, P0 ;  /* 0x0000000d03037208 */ /* 0x000fe20000000000 */
[----:B------:R-:W-:Y:S06]  /*0c60*/  BRA `(.L_x_12) ;  /* 0x0000000000647947 */ /* 0x000fec0003800000 */
.L_x_11:
[----:B------:R-:W-:-:S14]  /*0c70*/  DSETP.NE.AND P0, PT, R4, RZ, PT ;  /* 0x000000ff0400722a */ /* 0x000fdc0003f05000 */
[----:B------:R-:W-:Y:S05]  /*0c80*/  @!P0 BRA `(.L_x_13) ;  /* 0x0000000000588947 */ /* 0x000fea0003800000 */
[----:B------:R-:W-:-:S13]  /*0c90*/  ISETP.GE.AND P0, PT, R5, RZ, PT ;  /* 0x000000ff0500720c */ /* 0x000fda0003f06270 */
[----:B------:R-:W-:Y:S01]  /*0ca0*/  @!P0 MOV R2, 0x0 ;  /* 0x0000000000028802 */ /* 0x000fe20000000f00 */
[----:B------:R-:W-:Y:S01]  /*0cb0*/  @!P0 IMAD.MOV.U32 R3, RZ, RZ, -0x80000 ;  /* 0xfff80000ff038424 */ /* 0x000fe200078e00ff */
[----:B------:R-:W-:Y:S06]  /*0cc0*/  @!P0 BRA `(.L_x_12) ;  /* 0x00000000004c8947 */ /* 0x000fec0003800000 */
[----:B------:R-:W-:-:S13]  /*0cd0*/  ISETP.GT.AND P0, PT, R5, 0x7fefffff, PT ;  /* 0x7fefffff0500780c */ /* 0x000fda0003f04270 */
[----:B------:R-:W-:Y:S05]  /*0ce0*/  @P0 BRA `(.L_x_13) ;  /* 0x0000000000400947 */ /* 0x000fea0003800000 */
[----:B------:R-:W-:Y:S01]  /*0cf0*/  DMUL R4, R4, 8.11296384146066816958e+31 ;  /* 0x4690000004047828 */ /* 0x000fe20000000000 */
[----:B------:R-:W-:Y:S02]  /*0d00*/  IMAD.MOV.U32 R2, RZ, RZ, RZ ;  /* 0x000000ffff027224 */ /* 0x000fe400078e00ff */
[----:B------:R-:W-:Y:S02]  /*0d10*/  IMAD.MOV.U32 R12, RZ, RZ, 0x0 ;  /* 0x00000000ff0c7424 */ /* 0x000fe400078e00ff */
[----:B------:R-:W-:Y:S01]  /*0d20*/  IMAD.MOV.U32 R13, RZ, RZ, 0x3fd80000 ;  /* 0x3fd80000ff0d7424 */ /* 0x000fe200078e00ff */
[----:B------:R-:W0:Y:S02]  /*0d30*/  MUFU.RSQ64H R3, R5 ;  /* 0x0000000500037308 */ /* 0x000e240000001c00 */
[----:B0-----:R-:W-:-:S08]  /*0d40*/  DMUL R10, R2, R2 ;  /* 0x00000002020a7228 */ /* 0x001fd00000000000 */
[----:B------:R-:W-:-:S08]  /*0d50*/  DFMA R10, R4, -R10, 1 ;  /* 0x3ff00000040a742b */ /* 0x000fd0000000080a */
[----:B------:R-:W-:Y:S02]  /*0d60*/  DFMA R12, R10, R12, 0.5 ;  /* 0x3fe000000a0c742b */ /* 0x000fe4000000000c */
[----:B------:R-:W-:-:S08]  /*0d70*/  DMUL R10, R2, R10 ;  /* 0x0000000a020a7228 */ /* 0x000fd00000000000 */
[----:B------:R-:W-:-:S08]  /*0d80*/  DFMA R10, R12, R10, R2 ;  /* 0x0000000a0c0a722b */ /* 0x000fd00000000002 */
[----:B------:R-:W-:Y:S02]  /*0d90*/  DMUL R2, R4, R10 ;  /* 0x0000000a04027228 */ /* 0x000fe40000000000 */
[----:B------:R-:W-:-:S06]  /*0da0*/  VIADD R11, R11, 0xfff00000 ;  /* 0xfff000000b0b7836 */ /* 0x000fcc0000000000 */
[----:B------:R-:W-:-:S08]  /*0db0*/  DFMA R12, R2, -R2, R4 ;  /* 0x80000002020c722b */ /* 0x000fd00000000004 */
[----:B------:R-:W-:-:S10]  /*0dc0*/  DFMA R2, R10, R12, R2 ;  /* 0x0000000c0a02722b */ /* 0x000fd40000000002 */
[----:B------:R-:W-:Y:S01]  /*0dd0*/  IADD3 R3, PT, PT, R3, -0x3500000, RZ ;  /* 0xfcb0000003037810 */ /* 0x000fe20007ffe0ff */
[----:B------:R-:W-:Y:S06]  /*0de0*/  BRA `(.L_x_12) ;  /* 0x0000000000047947 */ /* 0x000fec0003800000 */
.L_x_13:
[----:B------:R-:W-:-:S11]  /*0df0*/  DADD R2, R4, R4 ;  /* 0x0000000004027229 */ /* 0x000fd60000000004 */
.L_x_12:
[----:B------:R-:W-:Y:S05]  /*0e00*/  BSYNC.RECONVERGENT B1 ;  /* 0x0000000000017941 */ /* 0x000fea0003800200 */
.L_x_10:
[----:B------:R-:W-:Y:S02]  /*0e10*/  IMAD.MOV.U32 R4, RZ, RZ, R2 ;  /* 0x000000ffff047224 */ /* 0x000fe400078e0002 */
[----:B------:R-:W-:Y:S02]  /*0e20*/  IMAD.MOV.U32 R5, RZ, RZ, R3 ;  /* 0x000000ffff057224 */ /* 0x000fe400078e0003 */
[----:B------:R-:W-:Y:S02]  /*0e30*/  IMAD.MOV.U32 R2, RZ, RZ, R0 ;  /* 0x000000ffff027224 */ /* 0x000fe400078e0000 */
[----:B------:R-:W-:-:S04]  /*0e40*/  IMAD.MOV.U32 R3, RZ, RZ, 0x0 ;  /* 0x00000000ff037424 */ /* 0x000fc800078e00ff */
[----:B------:R-:W-:Y:S05]  /*0e50*/  RET.REL.NODEC R2 `(_Z14PDH2D_baselineP10hist_entryP8atomdescd) ;  /* 0xfffffff002687950 */ /* 0x000fea0003c3ffff */
.L_x_14:
[----:B------:R-:W-:-:S00]  /*0e60*/  BRA `(.L_x_14) ;  /* 0xfffffffc00fc7947 */ /* 0x000fc0000383ffff */
[----:B------:R-:W-:-:S00]  /*0e70*/  NOP ;  /* 0x0000000000007918 */ /* 0x000fc00000000000 */
        /* <DEDUP_REMOVED lines=8> */
.L_x_60:


//--------------------- .text._Z12PDH_baselineP10hist_entryP8atomdescdi --------------------------
	.section	.text._Z12PDH_baselineP10hist_entryP8atomdescdi,"ax",@progbits
	.align	128
        .global         _Z12PDH_baselineP10hist_entryP8atomdescdi
        .type           _Z12PDH_baselineP10hist_entryP8atomdescdi,@function
        .size           _Z12PDH_baselineP10hist_entryP8atomdescdi,(.L_x_62 - _Z12PDH_baselineP10hist_entryP8atomdescdi)
        .other          _Z12PDH_baselineP10hist_entryP8atomdescdi,@"STO_CUDA_ENTRY STV_DEFAULT"
_Z12PDH_baselineP10hist_entryP8atomdescdi:
.text._Z12PDH_baselineP10hist_entryP8atomdescdi:
[----:B------:R-:W-:Y:S01]  /*0000*/  LDC R1, c[0x0][0x37c] ;  /* 0x0000df00ff017b82 */ /* 0x000fe20000000800 */
[----:B------:R-:W0:Y:S07]  /*0010*/  S2R R4, SR_TID.X ;  /* 0x0000000000047919 */ /* 0x000e2e0000002100 */
[----:B------:R-:W1:Y:S01]  /*0020*/  S2UR UR4, SR_CTAID.X ;  /* 0x00000000000479c3 */ /* 0x000e620000002500 */
[----:B------:R-:W1:Y:S07]  /*0030*/  LDCU UR5, c[0x0][0x360] ;  /* 0x00006c00ff0577ac */ /* 0x000e6e0008000800 */
[----:B------:R-:W2:Y:S01]  /*0040*/  LDC R7, c[0x0][0x398] ;  /* 0x0000e600ff077b82 */ /* 0x000ea20000000800 */
[----:B-1----:R-:W-:-:S06]  /*0050*/  UIMAD UR4, UR4, UR5, URZ ;  /* 0x00000005040472a4 */ /* 0x002fcc000f8e02ff */
[----:B0-----:R-:W-:-:S04]  /*0060*/  VIADD R2, R4, UR4 ;  /* 0x0000000404027c36 */ /* 0x001fc80008000000 */
[----:B------:R-:W-:-:S05]  /*0070*/  VIADD R5, R2, 0x1 ;  /* 0x0000000102057836 */ /* 0x000fca0000000000 */
[----:B--2---:R-:W-:-:S13]  /*0080*/  ISETP.GE.AND P0, PT, R5, R7, PT ;  /* 0x000000070500720c */ /* 0x004fda0003f06270 */
[----:B------:R-:W-:Y:S05]  /*0090*/  @P0 EXIT ;  /* 0x000000000000094d */ /* 0x000fea0003800000 */
[----:B------:R-:W0:Y:S01]  /*00a0*/  LDC.64 R22, c[0x0][0x388] ;  /* 0x0000e200ff167b82 */ /* 0x000e220000000a00 */
[----:B------:R-:W-:Y:S01]  /*00b0*/  IADD3 R0, PT, PT, -R2, -0x2, R7 ;  /* 0xfffffffe02007810 */ /* 0x000fe20007ffe107 */
[----:B------:R-:W-:Y:S01]  /*00c0*/  ULOP3.LUT UR4, URZ, UR4, URZ, 0x33, !UPT ;  /* 0x00000004ff047292 */ /* 0x000fe2000f8e33ff */
[----:B------:R-:W-:Y:S01]  /*00d0*/  BSSY B1, `(.L_x_15) ;  /* 0x0000115000017945 */ /* 0x000fe20003800000 */
[----:B------:R-:W1:Y:S01]  /*00e0*/  LDCU.64 UR6, c[0x0][0x358] ;  /* 0x00006b00ff0677ac */ /* 0x000e620008000a00 */
[----:B------:R-:W-:-:S03]  /*00f0*/  ISETP.GE.U32.AND P0, PT, R0, 0x3, PT ;  /* 0x000000030000780c */ /* 0x000fc60003f06070 */
[----:B------:R-:W2:Y:S01]  /*0100*/  LDC R3, c[0x0][0x394] ;  /* 0x0000e500ff037b82 */ /* 0x000ea20000000800 */
[----:B------:R-:W3:Y:S01]  /*0110*/  LDCU UR5, c[0x0][0x390] ;  /* 0x00007200ff0577ac */ /* 0x000ee20008000800 */
[----:B------:R-:W-:Y:S01]  /*0120*/  IADD3 R4, PT, PT, -R4, UR4, R7 ;  /* 0x0000000404047c10 */ /* 0x000fe2000fffe107 */
[----:B------:R-:W4:Y:S01]  /*0130*/  LDCU UR8, c[0x0][0x394] ;  /* 0x00007280ff0877ac */ /* 0x000f220008000800 */
[----:B0-----:R-:W-:-:S06]  /*0140*/  IMAD.WIDE R22, R2, 0x18, R22 ;  /* 0x0000001802167825 */ /* 0x001fcc00078e0216 */
[----:B-1-34-:R-:W-:Y:S05]  /*0150*/  @!P0 BRA `(.L_x_16) ;  /* 0x0000001000308947 */ /* 0x01afea0003800000 */
[----:B------:R-:W0:Y:S01]  /*0160*/  LDC.64 R20, c[0x0][0x390] ;  /* 0x0000e400ff147b82 */ /* 0x000e220000000a00 */
[----:B------:R-:W-:Y:S01]  /*0170*/  LOP3.LUT R6, R4, 0xfffffffc, RZ, 0xc0, !PT ;  /* 0xfffffffc04067812 */ /* 0x000fe200078ec0ff */
[----:B------:R-:W-:Y:S04]  /*0180*/  BSSY B0, `(.L_x_17) ;  /* 0x0000108000007945 */ /* 0x000fe80003800000 */
[----:B------:R-:W-:Y:S02]  /*0190*/  IMAD.MOV R6, RZ, RZ, -R6 ;  /* 0x000000ffff067224 */ /* 0x000fe400078e0a06 */
[----:B------:R-:W1:Y:S08]  /*01a0*/  LDC.64 R18, c[0x0][0x380] ;  /* 0x0000e000ff127b82 */ /* 0x000e700000000a00 */
[----:B------:R-:W3:Y:S02]  /*01b0*/  LDC.64 R16, c[0x0][0x388] ;  /* 0x0000e200ff107b82 */ /* 0x000ee40000000a00 */
.L_x_34:
[----:B---3--:R-:W-:Y:S01]  /*01c0*/  IMAD.WIDE R14, R5, 0x18, R16 ;  /* 0x00000018050e7825 */ /* 0x008fe200078e0210 */
[----:B------:R-:W3:Y:S04]  /*01d0*/  LDG.E.64 R26, desc[UR6][R22.64+0x8] ;  /* 0x00000806161a7981 */ /* 0x000ee8000c1e1b00 */
[----:B------:R-:W3:Y:S04]  /*01e0*/  LDG.E.64 R28, desc[UR6][R14.64+0x8] ;  /* 0x000008060e1c7981 */ /* 0x000ee8000c1e1b00 */
[----:B----4-:R-:W4:Y:S04]  /*01f0*/  LDG.E.64 R12, desc[UR6][R22.64] ;  /* 0x00000006160c7981 */ /* 0x010f28000c1e1b00 */
[----:B------:R-:W4:Y:S04]  /*0200*/  LDG.E.64 R24, desc[UR6][R14.64] ;  /* 0x000000060e187981 */ /* 0x000f28000c1e1b00 */
[----:B------:R-:W5:Y:S04]  /*0210*/  LDG.E.64 R8, desc[UR6][R22.64+0x10] ;  /* 0x0000100616087981 */ /* 0x000f68000c1e1b00 */
[----:B------:R-:W5:Y:S01]  /*0220*/  LDG.E.64 R10, desc[UR6][R14.64+0x10] ;  /* 0x000010060e0a7981 */ /* 0x000f62000c1e1b00 */
[----:B------:R-:W-:Y:S05]  /*0230*/  YIELD ;  /* 0x0000000000007946 */ /* 0x000fea0003800000 */
[----:B------:R-:W-:Y:S01]  /*0240*/  BSSY.RECONVERGENT B2, `(.L_x_18) ;  /* 0x000001d000027945 */ /* 0x000fe20003800200 */
[----:B---3--:R-:W-:-:S02]  /*0250*/  DADD R26, R26, -R28 ;  /* 0x000000001a1a7229 */ /* 0x008fc4000000081c */
[----:B----4-:R-:W-:-:S06]  /*0260*/  DADD R12, R12, -R24 ;  /* 0x000000000c0c7229 */ /* 0x010fcc0000000818 */
[----:B------:R-:W-:Y:S02]  /*0270*/  DMUL R26, R26, R26 ;  /* 0x0000001a1a1a7228 */ /* 0x000fe40000000000 */
[----:B-----5:R-:W-:-:S06]  /*0280*/  DADD R8, R8, -R10 ;  /* 0x0000000008087229 */ /* 0x020fcc000000080a */
[----:B------:R-:W-:Y:S01]  /*0290*/  DFMA R12, R12, R12, R26 ;  /* 0x0000000c0c0c722b */ /* 0x000fe2000000001a */
[----:B------:R-:W-:Y:S02]  /*02a0*/  IMAD.MOV.U32 R10, RZ, RZ, 0x0 ;  /* 0x00000000ff0a7424 */ /* 0x000fe400078e00ff */
[----:B------:R-:W-:-:S05]  /*02b0*/  IMAD.MOV.U32 R11, RZ, RZ, 0x3fd80000 ;  /* 0x3fd80000ff0b7424 */ /* 0x000fca00078e00ff */
[----:B------:R-:W-:-:S06]  /*02c0*/  DFMA R12, R8, R8, R12 ;  /* 0x00000008080c722b */ /* 0x000fcc000000000c */
[----:B------:R-:W3:Y:S04]  /*02d0*/  MUFU.RSQ64H R27, R13 ;  /* 0x0000000d001b7308 */ /* 0x000ee80000001c00 */
[----:B------:R-:W-:-:S04]  /*02e0*/  IADD3 R26, PT, PT, R13, -0x3500000, RZ ;  /* 0xfcb000000d1a7810 */ /* 0x000fc80007ffe0ff */
[----:B------:R-:W-:Y:S02]  /*02f0*/  ISETP.GE.U32.AND P0, PT, R26, 0x7ca00000, PT ;  /* 0x7ca000001a00780c */ /* 0x000fe40003f06070 */
[----:B---3--:R-:W-:-:S08]  /*0300*/  DMUL R8, R26, R26 ;  /* 0x0000001a1a087228 */ /* 0x008fd00000000000 */
[----:B------:R-:W-:-:S08]  /*0310*/  DFMA R8, R12, -R8, 1 ;  /* 0x3ff000000c08742b */ /* 0x000fd00000000808 */
[----:B------:R-:W-:Y:S02]  /*0320*/  DFMA R10, R8, R10, 0.5 ;  /* 0x3fe00000080a742b */ /* 0x000fe4000000000a */
[----:B------:R-:W-:-:S08]  /*0330*/  DMUL R8, R26, R8 ;  /* 0x000000081a087228 */ /* 0x000fd00000000000 */
[----:B------:R-:W-:-:S08]  /*0340*/  DFMA R30, R10, R8, R26 ;  /* 0x000000080a1e722b */ /* 0x000fd0000000001a */
[----:B------:R-:W-:Y:S02]  /*0350*/  DMUL R8, R12, R30 ;  /* 0x0000001e0c087228 */ /* 0x000fe40000000000 */
[----:B------:R-:W-:Y:S01]  /*0360*/  VIADD R11, R31, 0xfff00000 ;  /* 0xfff000001f0b7836 */ /* 0x000fe20000000000 */
[----:B------:R-:W-:-:S05]  /*0370*/  MOV R10, R30 ;  /* 0x0000001e000a7202 */ /* 0x000fca0000000f00 */
[----:B------:R-:W-:-:S08]  /*0380*/  DFMA R24, R8, -R8, R12 ;  /* 0x800000080818722b */ /* 0x000fd0000000000c */
[----:B------:R-:W-:Y:S01]  /*0390*/  DFMA R28, R24, R10, R8 ;  /* 0x0000000a181c722b */ /* 0x000fe20000000008 */
[----:B------:R-:W-:Y:S10]  /*03a0*/  @!P0 BRA `(.L_x_19) ;  /* 0x0000000000188947 */ /* 0x000ff40003800000 */
[----:B------:R-:W-:Y:S01]  /*03b0*/  IMAD.MOV.U32 R10, RZ, RZ, R8 ;  /* 0x000000ffff0a7224 */ /* 0x000fe200078e0008 */
[----:B------:R-:W-:Y:S01]  /*03c0*/  MOV R8, R26 ;  /* 0x0000001a00087202 */ /* 0x000fe20000000f00 */
[----:B------:R-:W-:Y:S01]  /*03d0*/  IMAD.MOV.U32 R0, RZ, RZ, R30 ;  /* 0x000000ffff007224 */ /* 0x000fe200078e001e */
[----:B------:R-:W-:Y:S01]  /*03e0*/  MOV R26, 0x410 ;  /* 0x00000410001a7802 */ /* 0x000fe20000000f00 */
[----:B------:R-:W-:-:S07]  /*03f0*/  IMAD.MOV.U32 R7, RZ, RZ, R13 ;  /* 0x000000ffff077224 */ /* 0x000fce00078e000d */
[----:B012---:R-:W-:Y:S05]  /*0400*/  CALL.REL.NOINC `($__internal_3_$__cuda_sm20_dsqrt_rn_f64_mediumpath_v1) ;  /* 0x0000002000747944 */ /* 0x007fea0003c00000 */
.L_x_19:
[----:B------:R-:W-:Y:S05]  /*0410*/  BSYNC.RECONVERGENT B2 ;  /* 0x0000000000027941 */ /* 0x000fea0003800200 */
.L_x_18:
[----:B------:R-:W0:Y:S01]  /*0420*/  MUFU.RCP64H R9, UR8 ;  /* 0x0000000800097d08 */ /* 0x000e220008001800 */
[----:B------:R-:W-:Y:S01]  /*0430*/  IMAD.MOV.U32 R8, RZ, RZ, 0x1 ;  /* 0x00000001ff087424 */ /* 0x000fe200078e00ff */
[----:B------:R-:W-:Y:S01]  /*0440*/  FSETP.GEU.AND P1, PT, |R29|, 6.5827683646048100446e-37, PT ;  /* 0x036000001d00780b */ /* 0x000fe20003f2e200 */
[----:B------:R-:W-:Y:S04]  /*0450*/  BSSY.RECONVERGENT B2, `(.L_x_20) ;  /* 0x0000011000027945 */ /* 0x000fe80003800200 */
[----:B0-----:R-:W-:-:S08]  /*0460*/  DFMA R10, R8, -R20, 1 ;  /* 0x3ff00000080a742b */ /* 0x001fd00000000814 */
        /* <DEDUP_REMOVED lines=11> */
[----:B------:R-:W-:-:S07]  /*0520*/  MOV R0, 0x540 ;  /* 0x0000054000007802 */ /* 0x000fce0000000f00 */
[----:B-12---:R-:W-:Y:S05]  /*0530*/  CALL.REL.NOINC `($__internal_2_$__cuda_sm20_div_rn_f64_full) ;  /* 0x0000001800b07944 */ /* 0x006fea0003c00000 */
[----:B------:R-:W-:Y:S01]  /*0540*/  IMAD.MOV.U32 R8, RZ, RZ, R26 ;  /* 0x000000ffff087224 */ /* 0x000fe200078e001a */
[----:B------:R-:W-:-:S07]  /*0550*/  MOV R9, R27 ;  /* 0x0000001b00097202 */ /* 0x000fce0000000f00 */
.L_x_21:
[----:B------:R-:W-:Y:S05]  /*0560*/  BSYNC.RECONVERGENT B2 ;  /* 0x0000000000027941 */ /* 0x000fea0003800200 */
.L_x_20:
[----:B------:R-:W1:Y:S01]  /*0570*/  F2I.F64.TRUNC R25, R8 ;  /* 0x0000000800197311 */ /* 0x000e62000030d100 */
[----:B------:R-:W-:Y:S02]  /*0580*/  IMAD.MOV.U32 R34, RZ, RZ, 0x1 ;  /* 0x00000001ff227424 */ /* 0x000fe400078e00ff */
[----:B------:R-:W-:Y:S02]  /*0590*/  IMAD.MOV.U32 R35, RZ, RZ, 0x0 ;  /* 0x00000000ff237424 */ /* 0x000fe400078e00ff */
[----:B-1----:R-:W-:-:S05]  /*05a0*/  IMAD.WIDE R24, R25, 0x8, R18 ;  /* 0x0000000819187825 */ /* 0x002fca00078e0212 */
[----:B------:R0:W-:Y:S04]  /*05b0*/  REDG.E.ADD.64.STRONG.GPU desc[UR6][R24.64], R34 ;  /* 0x000000221800798e */ /* 0x0001e8000c12e506 */
[----:B------:R-:W3:Y:S04]  /*05c0*/  LDG.E.64 R30, desc[UR6][R22.64+0x8] ;  /* 0x00000806161e7981 */ /* 0x000ee8000c1e1b00 */
[----:B------:R-:W3:Y:S04]  /*05d0*/  LDG.E.64 R32, desc[UR6][R14.64+0x20] ;  /* 0x000020060e207981 */ /* 0x000ee8000c1e1b00 */
[----:B------:R-:W4:Y:S04]  /*05e0*/  LDG.E.64 R26, desc[UR6][R22.64] ;  /* 0x00000006161a7981 */ /* 0x000f28000c1e1b00 */
[----:B------:R-:W4:Y:S04]  /*05f0*/  LDG.E.64 R28, desc[UR6][R14.64+0x18] ;  /* 0x000018060e1c7981 */ /* 0x000f28000c1e1b00 */
[----:B------:R-:W5:Y:S04]  /*0600*/  LDG.E.64 R10, desc[UR6][R22.64+0x10] ;  /* 0x00001006160a7981 */ /* 0x000f68000c1e1b00 */
[----:B------:R-:W5:Y:S01]  /*0610*/  LDG.E.64 R12, desc[UR6][R14.64+0x28] ;  /* 0x000028060e0c7981 */ /* 0x000f62000c1e1b00 */
[----:B------:R-:W-:Y:S01]  /*0620*/  BSSY.RECONVERGENT B2, `(.L_x_22) ;  /* 0x000001e000027945 */ /* 0x000fe20003800200 */
[----:B---3--:R-:W-:-:S02]  /*0630*/  DADD R30, R30, -R32 ;  /* 0x000000001e1e7229 */ /* 0x008fc40000000820 */
[----:B----4-:R-:W-:-:S06]  /*0640*/  DADD R26, R26, -R28 ;  /* 0x000000001a1a7229 */ /* 0x010fcc000000081c */
[----:B------:R-:W-:Y:S02]  /*0650*/  DMUL R30, R30, R30 ;  /* 0x0000001e1e1e7228 */ /* 0x000fe40000000000 */
[----:B-----5:R-:W-:-:S06]  /*0660*/  DADD R10, R10, -R12 ;  /* 0x000000000a0a7229 */ /* 0x020fcc000000080c */
[----:B------:R-:W-:Y:S01]  /*0670*/  DFMA R26, R26, R26, R30 ;  /* 0x0000001a1a1a722b */ /* 0x000fe2000000001e */
[----:B------:R-:W-:Y:S01]  /*0680*/  MOV R12, 0x0 ;  /* 0x00000000000c7802 */ /* 0x000fe20000000f00 */
[----:B------:R-:W-:-:S06]  /*0690*/  IMAD.MOV.U32 R13, RZ, RZ, 0x3fd80000 ;  /* 0x3fd80000ff0d7424 */ /* 0x000fcc00078e00ff */
[----:B------:R-:W-:-:S06]  /*06a0*/  DFMA R26, R10, R10, R26 ;  /* 0x0000000a0a1a722b */ /* 0x000fcc000000001a */
[----:B------:R-:W1:Y:S04]  /*06b0*/  MUFU.RSQ64H R9, R27 ;  /* 0x0000001b00097308 */ /* 0x000e680000001c00 */
[----:B------:R-:W-:-:S05]  /*06c0*/  VIADD R8, R27, 0xfcb00000 ;  /* 0xfcb000001b087836 */ /* 0x000fca0000000000 */
[----:B------:R-:W-:Y:S01]  /*06d0*/  ISETP.GE.U32.AND P0, PT, R8, 0x7ca00000, PT ;  /* 0x7ca000000800780c */ /* 0x000fe20003f06070 */
[----:B-1----:R-:W-:-:S08]  /*06e0*/  DMUL R10, R8, R8 ;  /* 0x00000008080a7228 */ /* 0x002fd00000000000 */
[----:B------:R-:W-:-:S08]  /*06f0*/  DFMA R10, R26, -R10, 1 ;  /* 0x3ff000001a0a742b */ /* 0x000fd0000000080a */
[----:B------:R-:W-:Y:S02]  /*0700*/  DFMA R12, R10, R12, 0.5 ;  /* 0x3fe000000a0c742b */ /* 0x000fe4000000000c */
[----:B------:R-:W-:-:S08]  /*0710*/  DMUL R10, R8, R10 ;  /* 0x0000000a080a7228 */ /* 0x000fd00000000000 */
[----:B------:R-:W-:-:S08]  /*0720*/  DFMA R30, R12, R10, R8 ;  /* 0x0000000a0c1e722b */ /* 0x000fd00000000008 */
[----:B------:R-:W-:Y:S02]  /*0730*/  DMUL R10, R26, R30 ;  /* 0x0000001e1a0a7228 */ /* 0x000fe40000000000 */
[----:B------:R-:W-:Y:S02]  /*0740*/  VIADD R13, R31, 0xfff00000 ;  /* 0xfff000001f0d7836 */ /* 0x000fe40000000000 */
[----:B------:R-:W-:-:S04]  /*0750*/  IMAD.MOV.U32 R12, RZ, RZ, R30 ;  /* 0x000000ffff0c7224 */ /* 0x000fc800078e001e */
[----:B0-----:R-:W-:-:S08]  /*0760*/  DFMA R24, R10, -R10, R26 ;  /* 0x8000000a0a18722b */ /* 0x001fd0000000001a */
[----:B------:R-:W-:Y:S01]  /*0770*/  DFMA R28, R24, R12, R10 ;  /* 0x0000000c181c722b */ /* 0x000fe2000000000a */
[----:B------:R-:W-:Y:S10]  /*0780*/  @!P0 BRA `(.L_x_23) ;  /* 0x00000000001c8947 */ /* 0x000ff40003800000 */
[----:B------:R-:W-:Y:S01]  /*0790*/  IMAD.MOV.U32 R12, RZ, RZ, R26 ;  /* 0x000000ffff0c7224 */ /* 0x000fe200078e001a */
[----:B------:R-:W-:Y:S01]  /*07a0*/  MOV R0, R30 ;  /* 0x0000001e00007202 */ /* 0x000fe20000000f00 */
[----:B------:R-:W-:Y:S01]  /*07b0*/  IMAD.MOV.U32 R9, RZ, RZ, R11 ;  /* 0x000000ffff097224 */ /* 0x000fe200078e000b */
[----:B------:R-:W-:Y:S01]  /*07c0*/  MOV R11, R13 ;  /* 0x0000000d000b7202 */ /* 0x000fe20000000f00 */
[----:B------:R-:W-:Y:S01]  /*07d0*/  IMAD.MOV.U32 R7, RZ, RZ, R27 ;  /* 0x000000ffff077224 */ /* 0x000fe200078e001b */
[----:B------:R-:W-:-:S07]  /*07e0*/  MOV R26, 0x800 ;  /* 0x00000800001a7802 */ /* 0x000fce0000000f00 */
[----:B--2---:R-:W-:Y:S05]  /*07f0*/  CALL.REL.NOINC `($__internal_3_$__cuda_sm20_dsqrt_rn_f64_mediumpath_v1) ;  /* 0x0000001c00787944 */ /* 0x004fea0003c00000 */
.L_x_23:
[----:B------:R-:W-:Y:S05]  /*0800*/  BSYNC.RECONVERGENT B2 ;  /* 0x0000000000027941 */ /* 0x000fea0003800200 */
.L_x_22:
        /* <DEDUP_REMOVED lines=17> */
[----:B--2---:R-:W-:Y:S05]  /*0920*/  CALL.REL.NOINC `($__internal_2_$__cuda_sm20_div_rn_f64_full) ;  /* 0x0000001400b47944 */ /* 0x004fea0003c00000 */
[----:B------:R-:W-:Y:S01]  /*0930*/  IMAD.MOV.U32 R8, RZ, RZ, R26 ;  /* 0x000000ffff087224 */ /* 0x000fe200078e001a */
[----:B------:R-:W-:-:S07]  /*0940*/  MOV R9, R27 ;  /* 0x0000001b00097202 */ /* 0x000fce0000000f00 */
.L_x_25:
[----:B------:R-:W-:Y:S05]  /*0950*/  BSYNC.RECONVERGENT B2 ;  /* 0x0000000000027941 */ /* 0x000fea0003800200 */
.L_x_24:
[----:B------:R-:W0:Y:S01]  /*0960*/  F2I.F64.TRUNC R25, R8 ;  /* 0x0000000800197311 */ /* 0x000e22000030d100 */
[----:B------:R-:W-:Y:S02]  /*0970*/  IMAD.MOV.U32 R34, RZ, RZ, 0x1 ;  /* 0x00000001ff227424 */ /* 0x000fe400078e00ff */
[----:B------:R-:W-:Y:S02]  /*0980*/  IMAD.MOV.U32 R35, RZ, RZ, 0x0 ;  /* 0x00000000ff237424 */ /* 0x000fe400078e00ff */
[----:B0-----:R-:W-:-:S05]  /*0990*/  IMAD.WIDE R24, R25, 0x8, R18 ;  /* 0x0000000819187825 */ /* 0x001fca00078e0212 */
        /* <DEDUP_REMOVED lines=37> */
.L_x_27:
[----:B------:R-:W-:Y:S05]  /*0bf0*/  BSYNC.RECONVERGENT B2 ;  /* 0x0000000000027941 */ /* 0x000fea0003800200 */
.L_x_26:
        /* <DEDUP_REMOVED lines=20> */
.L_x_29:
[----:B------:R-:W-:Y:S05]  /*0d40*/  BSYNC.RECONVERGENT B2 ;  /* 0x0000000000027941 */ /* 0x000fea0003800200 */
.L_x_28:
        /* <DEDUP_REMOVED lines=9> */
[----:B------:R1:W5:Y:S04]  /*0de0*/  LDG.E.64 R32, desc[UR6][R14.64+0x58] ;  /* 0x000058060e207981 */ /* 0x000368000c1e1b00 */
[----:B------:R-:W5:Y:S01]  /*0df0*/  LDG.E.64 R30, desc[UR6][R22.64+0x10] ;  /* 0x00001006161e7981 */ /* 0x000f62000c1e1b00 */
[----:B------:R-:W-:Y:S01]  /*0e00*/  BSSY.RECONVERGENT B2, `(.L_x_30) ;  /* 0x000001f000027945 */ /* 0x000fe20003800200 */
[----:B-1----:R-:W-:Y:S01]  /*0e10*/  MOV R14, 0x0 ;  /* 0x00000000000e7802 */ /* 0x002fe20000000f00 */
[----:B------:R-:W-:Y:S01]  /*0e20*/  IMAD.MOV.U32 R15, RZ, RZ, 0x3fd80000 ;  /* 0x3fd80000ff0f7424 */ /* 0x000fe200078e00ff */
[----:B---3--:R-:W-:-:S02]  /*0e30*/  DADD R26, R26, -R28 ;  /* 0x000000001a1a7229 */ /* 0x008fc4000000081c */
[----:B----4-:R-:W-:-:S06]  /*0e40*/  DADD R12, R12, -R24 ;  /* 0x000000000c0c7229 */ /* 0x010fcc0000000818 */
[----:B------:R-:W-:Y:S02]  /*0e50*/  DMUL R26, R26, R26 ;  /* 0x0000001a1a1a7228 */ /* 0x000fe40000000000 */
[----:B-----5:R-:W-:-:S06]  /*0e60*/  DADD R30, R30, -R32 ;  /* 0x000000001e1e7229 */ /* 0x020fcc0000000820 */
        /* <DEDUP_REMOVED lines=16> */
[----:B------:R-:W-:Y:S01]  /*0f70*/  MOV R0, R28 ;  /* 0x0000001c00007202 */ /* 0x000fe20000000f00 */
[----:B------:R-:W-:Y:S01]  /*0f80*/  IMAD.MOV.U32 R7, RZ, RZ, R13 ;  /* 0x000000ffff077224 */ /* 0x000fe200078e000d */
[----:B------:R-:W-:Y:S01]  /*0f90*/  MOV R26, 0xfd0 ;  /* 0x00000fd0001a7802 */ /* 0x000fe20000000f00 */
[----:B------:R-:W-:Y:S02]  /*0fa0*/  IMAD.MOV.U32 R10, RZ, RZ, R14 ;  /* 0x000000ffff0a7224 */ /* 0x000fe400078e000e */
[----:B------:R-:W-:-:S07]  /*0fb0*/  IMAD.MOV.U32 R9, RZ, RZ, R15 ;  /* 0x000000ffff097224 */ /* 0x000fce00078e000f */
[----:B--2---:R-:W-:Y:S05]  /*0fc0*/  CALL.REL.NOINC `($__internal_3_$__cuda_sm20_dsqrt_rn_f64_mediumpath_v1) ;  /* 0x0000001400847944 */ /* 0x004fea0003c00000 */
[----:B------:R-:W-:Y:S01]  /*0fd0*/  MOV R26, R28 ;  /* 0x0000001c001a7202 */ /* 0x000fe20000000f00 */
[----:B------:R-:W-:-:S07]  /*0fe0*/  IMAD.MOV.U32 R27, RZ, RZ, R29 ;  /* 0x000000ffff1b7224 */ /* 0x000fce00078e001d */
.L_x_31:
[----:B------:R-:W-:Y:S05]  /*0ff0*/  BSYNC.RECONVERGENT B2 ;  /* 0x0000000000027941 */ /* 0x000fea0003800200 */
.L_x_30:
        /* <DEDUP_REMOVED lines=16> */
[----:B------:R-:W-:Y:S02]  /*1100*/  MOV R29, R27 ;  /* 0x0000001b001d7202 */ /* 0x000fe40000000f00 */
[----:B------:R-:W-:-:S07]  /*1110*/  MOV R0, 0x1130 ;  /* 0x0000113000007802 */ /* 0x000fce0000000f00 */
[----:B--2---:R-:W-:Y:S05]  /*1120*/  CALL.REL.NOINC `($__internal_2_$__cuda_sm20_div_rn_f64_full) ;  /* 0x0000000c00b47944 */ /* 0x004fea0003c00000 */
[----:B------:R-:W-:Y:S02]  /*1130*/  IMAD.MOV.U32 R8, RZ, RZ, R26 ;  /* 0x000000ffff087224 */ /* 0x000fe400078e001a */
[----:B------:R-:W-:-:S07]  /*1140*/  IMAD.MOV.U32 R9, RZ, RZ, R27 ;  /* 0x000000ffff097224 */ /* 0x000fce00078e001b */
.L_x_33:
[----:B------:R-:W-:Y:S05]  /*1150*/  BSYNC.RECONVERGENT B2 ;  /* 0x0000000000027941 */ /* 0x000fea0003800200 */
.L_x_32:
[----:B------:R-:W0:Y:S01]  /*1160*/  F2I.F64.TRUNC R11, R8 ;  /* 0x00000008000b7311 */ /* 0x000e22000030d100 */
[----:B------:R-:W-:Y:S01]  /*1170*/  VIADD R6, R6, 0x4 ;  /* 0x0000000406067836 */ /* 0x000fe20000000000 */
[----:B------:R-:W-:Y:S01]  /*1180*/  MOV R13, 0x0 ;  /* 0x00000000000d7802 */ /* 0x000fe20000000f00 */
[----:B------:R-:W-:-:S03]  /*1190*/  IMAD.MOV.U32 R12, RZ, RZ, 0x1 ;  /* 0x00000001ff0c7424 */ /* 0x000fc600078e00ff */
[----:B------:R-:W-:Y:S01]  /*11a0*/  ISETP.NE.AND P0, PT, R6, RZ, PT ;  /* 0x000000ff0600720c */ /* 0x000fe20003f05270 */
[----:B------:R-:W-:Y:S02]  /*11b0*/  VIADD R5, R5, 0x4 ;  /* 0x0000000405057836 */ /* 0x000fe40000000000 */
[----:B0-----:R-:W-:-:S05]  /*11c0*/  IMAD.WIDE R10, R11, 0x8, R18 ;  /* 0x000000080b0a7825 */ /* 0x001fca00078e0212 */
[----:B------:R4:W-:Y:S01]  /*11d0*/  REDG.E.ADD.64.STRONG.GPU desc[UR6][R10.64], R12 ;  /* 0x0000000c0a00798e */ /* 0x0009e2000c12e506 */
[----:B------:R-:W-:-:S04]  /*11e0*/  VIADD R2, R2, 0x4 ;  /* 0x0000000402027836 */ /* 0x000fc80000000000 */
[----:B------:R-:W-:Y:S05]  /*11f0*/  @P0 BRA `(.L_x_34) ;  /* 0xffffffec00f00947 */ /* 0x000fea000383ffff */
[----:B------:R-:W-:Y:S05]  /*1200*/  BSYNC B0 ;  /* 0x0000000000007941 */ /* 0x000fea0003800000 */
.L_x_17:
[----:B------:R-:W-:-:S07]  /*1210*/  IADD3 R5, PT, PT, R2, 0x1, RZ ;  /* 0x0000000102057810 */ /* 0x000fce0007ffe0ff */
.L_x_16:
[----:B------:R-:W-:Y:S05]  /*1220*/  BSYNC B1 ;  /* 0x0000000000017941 */ /* 0x000fea0003800000 */
.L_x_15:
[----:B------:R-:W-:-:S13]  /*1230*/  LOP3.LUT P0, R0, R4, 0x3, RZ, 0xc0, !PT ;  /* 0x0000000304007812 */ /* 0x000fda000780c0ff */
[----:B------:R-:W-:Y:S05]  /*1240*/  @!P0 EXIT ;  /* 0x000000000000894d */ /* 0x000fea0003800000 */
[----:B------:R-:W-:Y:S01]  /*1250*/  ISETP.NE.AND P0, PT, R0, 0x1, PT ;  /* 0x000000010000780c */ /* 0x000fe20003f05270 */
[----:B------:R-:W-:-:S12]  /*1260*/  BSSY.RECONVERGENT B0, `(.L_x_35) ;  /* 0x000008e000007945 */ /* 0x000fd80003800200 */
[----:B------:R-:W-:Y:S05]  /*1270*/  @!P0 BRA `(.L_x_36) ;  /* 0x0000000800308947 */ /* 0x000fea0003800000 */
[----:B------:R-:W0:Y:S01]  /*1280*/  LDC.64 R14, c[0x0][0x388] ;  /* 0x0000e200ff0e7b82 */ /* 0x000e220000000a00 */
[----:B----4-:R-:W3:Y:S04]  /*1290*/  LDG.E.64 R10, desc[UR6][R22.64+0x8] ;  /* 0x00000806160a7981 */ /* 0x010ee8000c1e1b00 */
[----:B------:R-:W4:Y:S04]  /*12a0*/  LDG.E.64 R6, desc[UR6][R22.64] ;  /* 0x0000000616067981 */ /* 0x000f28000c1e1b00 */
[----:B------:R-:W5:Y:S01]  /*12b0*/  LDG.E.64 R16, desc[UR6][R22.64+0x10] ;  /* 0x0000100616107981 */ /* 0x000f62000c1e1b00 */
[----:B0-----:R-:W-:-:S05]  /*12c0*/  IMAD.WIDE R14, R5, 0x18, R14 ;  /* 0x00000018050e7825 */ /* 0x001fca00078e020e */
[----:B------:R-:W3:Y:S04]  /*12d0*/  LDG.E.64 R12, desc[UR6][R14.64+0x8] ;  /* 0x000008060e0c7981 */ /* 0x000ee8000c1e1b00 */
[----:B------:R-:W4:Y:S04]  /*12e0*/  LDG.E.64 R8, desc[UR6][R14.64] ;  /* 0x000000060e087981 */ /* 0x000f28000c1e1b00 */
[----:B------:R-:W5:Y:S01]  /*12f0*/  LDG.E.64 R18, desc[UR6][R14.64+0x10] ;  /* 0x000010060e127981 */ /* 0x000f62000c1e1b00 */
[----:B------:R-:W-:Y:S01]  /*1300*/  BSSY.RECONVERGENT B1, `(.L_x_37) ;  /* 0x000001f000017945 */ /* 0x000fe20003800200 */
[----:B---3--:R-:W-:-:S02]  /*1310*/  DADD R10, R10, -R12 ;  /* 0x000000000a0a7229 */ /* 0x008fc4000000080c */
[----:B----4-:R-:W-:-:S06]  /*1320*/  DADD R6, R6, -R8 ;  /* 0x0000000006067229 */ /* 0x010fcc0000000808 */
[----:B------:R-:W-:Y:S02]  /*1330*/  DMUL R10, R10, R10 ;  /* 0x0000000a0a0a7228 */ /* 0x000fe40000000000 */
[----:B-----5:R-:W-:-:S06]  /*1340*/  DADD R16, R16, -R18 ;  /* 0x0000000010107229 */ /* 0x020fcc0000000812 */
[----:B------:R-:W-:-:S08]  /*1350*/  DFMA R6, R6, R6, R10 ;  /* 0x000000060606722b */ /* 0x000fd0000000000a */
[----:B------:R-:W-:-:S06]  /*1360*/  DFMA R6, R16, R16, R6 ;  /* 0x000000101006722b */ /* 0x000fcc0000000006 */
[----:B------:R-:W0:Y:S04]  /*1370*/  MUFU.RSQ64H R9, R7 ;  /* 0x0000000700097308 */ /* 0x000e280000001c00 */
[----:B------:R-:W-:Y:S02]  /*1380*/  VIADD R8, R7, 0xfcb00000 ;  /* 0xfcb0000007087836 */ /* 0x000fe40000000000 */
[----:B------:R-:W-:-:S04]  /*1390*/  IMAD.MOV.U32 R12, RZ, RZ, 0x0 ;  /* 0x00000000ff0c7424 */ /* 0x000fc800078e00ff */
[----:B0-----:R-:W-:Y:S01]  /*13a0*/  DMUL R10, R8, R8 ;  /* 0x00000008080a7228 */ /* 0x001fe20000000000 */
[----:B------:R-:W-:-:S07]  /*13b0*/  IMAD.MOV.U32 R13, RZ, RZ, 0x3fd80000 ;  /* 0x3fd80000ff0d7424 */ /* 0x000fce00078e00ff */
[----:B------:R-:W-:-:S08]  /*13c0*/  DFMA R10, R6, -R10, 1 ;  /* 0x3ff00000060a742b */ /* 0x000fd0000000080a */
[----:B------:R-:W-:Y:S02]  /*13d0*/  DFMA R12, R10, R12, 0.5 ;  /* 0x3fe000000a0c742b */ /* 0x000fe4000000000c */
[----:B------:R-:W-:-:S08]  /*13e0*/  DMUL R10, R8, R10 ;  /* 0x0000000a080a7228 */ /* 0x000fd00000000000 */
[----:B------:R-:W-:Y:S01]  /*13f0*/  DFMA R16, R12, R10, R8 ;  /* 0x0000000a0c10722b */ /* 0x000fe20000000008 */
[----:B------:R-:W-:-:S07]  /*1400*/  ISETP.GE.U32.AND P0, PT, R8, 0x7ca00000, PT ;  /* 0x7ca000000800780c */ /* 0x000fce0003f06070 */
[----:B------:R-:W-:Y:S02]  /*1410*/  DMUL R18, R6, R16 ;  /* 0x0000001006127228 */ /* 0x000fe40000000000 */
[----:B------:R-:W-:Y:S01]  /*1420*/  IADD3 R11, PT, PT, R17, -0x100000, RZ ;  /* 0xfff00000110b7810 */ /* 0x000fe20007ffe0ff */
[----:B------:R-:W-:-:S05]  /*1430*/  IMAD.MOV.U32 R10, RZ, RZ, R16 ;  /* 0x000000ffff0a7224 */ /* 0x000fca00078e0010 */
        /* <DEDUP_REMOVED lines=8> */
[----:B--2---:R-:W-:Y:S05]  /*14c0*/  CALL.REL.NOINC `($__internal_3_$__cuda_sm20_dsqrt_rn_f64_mediumpath_v1) ;  /* 0x0000001000447944 */ /* 0x004fea0003c00000 */
[----:B------:R-:W-:Y:S01]  /*14d0*/  MOV R12, R28 ;  /* 0x0000001c000c7202 */ /* 0x000fe20000000f00 */
[----:B------:R-:W-:-:S07]  /*14e0*/  IMAD.MOV.U32 R13, RZ, RZ, R29 ;  /* 0x000000ffff0d7224 */ /* 0x000fce00078e001d */
.L_x_38:
[----:B------:R-:W-:Y:S05]  /*14f0*/  BSYNC.RECONVERGENT B1 ;  /* 0x0000000000017941 */ /* 0x000fea0003800200 */
.L_x_37:
        /* <DEDUP_REMOVED lines=17> */
[----:B------:R-:W-:Y:S01]  /*1610*/  MOV R8, R12 ;  /* 0x0000000c00087202 */ /* 0x000fe20000000f00 */
[----:B------:R-:W-:Y:S01]  /*1620*/  IMAD.MOV.U32 R29, RZ, RZ, R13 ;  /* 0x000000ffff1d7224 */ /* 0x000fe200078e000d */
[----:B------:R-:W-:-:S07]  /*1630*/  MOV R0, 0x1650 ;  /* 0x0000165000007802 */ /* 0x000fce0000000f00 */
[----:B--2---:R-:W-:Y:S05]  /*1640*/  CALL.REL.NOINC `($__internal_2_$__cuda_sm20_div_rn_f64_full) ;  /* 0x00000008006c7944 */ /* 0x004fea0003c00000 */
[----:B------:R-:W-:Y:S01]  /*1650*/  IMAD.MOV.U32 R6, RZ, RZ, R26 ;  /* 0x000000ffff067224 */ /* 0x000fe200078e001a */
[----:B------:R-:W-:-:S07]  /*1660*/  MOV R7, R27 ;  /* 0x0000001b00077202 */ /* 0x000fce0000000f00 */
.L_x_40:
[----:B------:R-:W-:Y:S05]  /*1670*/  BSYNC.RECONVERGENT B1 ;  /* 0x0000000000017941 */ /* 0x000fea0003800200 */
.L_x_39:
[----:B------:R-:W0:Y:S01]  /*1680*/  LDC.64 R8, c[0x0][0x380] ;  /* 0x0000e000ff087b82 */ /* 0x000e220000000a00 */
        /* <DEDUP_REMOVED lines=20> */
[----:B0-----:R-:W0:Y:S04]  /*17d0*/  MUFU.RSQ64H R9, R17 ;  /* 0x0000001100097308 */ /* 0x001e280000001c00 */
[----:B------:R-:W-:-:S04]  /*17e0*/  IADD3 R8, PT, PT, R17, -0x3500000, RZ ;  /* 0xfcb0000011087810 */ /* 0x000fc80007ffe0ff */
[----:B------:R-:W-:Y:S02]  /*17f0*/  ISETP.GE.U32.AND P0, PT, R8, 0x7ca00000, PT ;  /* 0x7ca000000800780c */ /* 0x000fe40003f06070 */
[----:B0-----:R-:W-:-:S08]  /*1800*/  DMUL R6, R8, R8 ;  /* 0x0000000808067228 */ /* 0x001fd00000000000 */
[----:B------:R-:W-:-:S08]  /*1810*/  DFMA R6, R16, -R6, 1 ;  /* 0x3ff000001006742b */ /* 0x000fd00000000806 */
[----:B------:R-:W-:Y:S02]  /*1820*/  DFMA R10, R6, R10, 0.5 ;  /* 0x3fe00000060a742b */ /* 0x000fe4000000000a */
[----:B------:R-:W-:-:S08]  /*1830*/  DMUL R6, R8, R6 ;  /* 0x0000000608067228 */ /* 0x000fd00000000000 */
[----:B------:R-:W-:-:S08]  /*1840*/  DFMA R6, R10, R6, R8 ;  /* 0x000000060a06722b */ /* 0x000fd00000000008 */
        /* <DEDUP_REMOVED lines=13> */
[----:B------:R-:W-:Y:S02]  /*1920*/  IMAD.MOV.U32 R12, RZ, RZ, R28 ;  /* 0x000000ffff0c7224 */ /* 0x000fe400078e001c */
[----:B------:R-:W-:-:S07]  /*1930*/  IMAD.MOV.U32 R13, RZ, RZ, R29 ;  /* 0x000000ffff0d7224 */ /* 0x000fce00078e001d */
.L_x_42:
[----:B------:R-:W-:Y:S05]  /*1940*/  BSYNC.RECONVERGENT B1 ;  /* 0x0000000000017941 */ /* 0x000fea0003800200 */
.L_x_41:
[----:B------:R-:W0:Y:S01]  /*1950*/  LDCU UR4, c[0x0][0x394] ;  /* 0x00007280ff0477ac */ /* 0x000e220008000800 */
[----:B------:R-:W1:Y:S01]  /*1960*/  LDC.64 R8, c[0x0][0x390] ;  /* 0x0000e400ff087b82 */ /* 0x000e620000000a00 */
[----:B------:R-:W-:Y:S01]  /*1970*/  MOV R6, 0x1 ;  /* 0x0000000100067802 */ /* 0x000fe20000000f00 */
[----:B------:R-:W-:Y:S01]  /*1980*/  BSSY.RECONVERGENT B1, `(.L_x_43) ;  /* 0x0000014000017945 */ /* 0x000fe20003800200 */
[----:B------:R-:W-:Y:S01]  /*1990*/  FSETP.GEU.AND P1, PT, |R13|, 6.5827683646048100446e-37, PT ;  /* 0x036000000d00780b */ /* 0x000fe20003f2e200 */
        /* <DEDUP_REMOVED lines=15> */
[----:B--2---:R-:W-:Y:S05]  /*1a90*/  CALL.REL.NOINC `($__internal_2_$__cuda_sm20_div_rn_f64_full) ;  /* 0x0000000400587944 */ /* 0x004fea0003c00000 */
[----:B------:R-:W-:Y:S01]  /*1aa0*/  MOV R6, R26 ;  /* 0x0000001a00067202 */ /* 0x000fe20000000f00 */
[----:B------:R-:W-:-:S07]  /*1ab0*/  IMAD.MOV.U32 R7, RZ, RZ, R27 ;  /* 0x000000ffff077224 */ /* 0x000fce00078e001b */
.L_x_44:
[----:B------:R-:W-:Y:S05]  /*1ac0*/  BSYNC.RECONVERGENT B1 ;  /* 0x0000000000017941 */ /* 0x000fea0003800200 */
.L_x_43:
[----:B------:R-:W0:Y:S01]  /*1ad0*/  LDC.64 R8, c[0x0][0x380] ;  /* 0x0000e000ff087b82 */ /* 0x000e220000000a00 */
[----:B------:R-:W0:Y:S01]  /*1ae0*/  F2I.F64.TRUNC R7, R6 ;  /* 0x0000000600077311 */ /* 0x000e22000030d100 */
[----:B------:R-:W-:Y:S02]  /*1af0*/  HFMA2 R11, -RZ, RZ, 0, 0 ;  /* 0x00000000ff0b7431 */ /* 0x000fe400000001ff */
[----:B------:R-:W-:Y:S02]  /*1b00*/  IMAD.MOV.U32 R10, RZ, RZ, 0x1 ;  /* 0x00000001ff0a7424 */ /* 0x000fe400078e00ff */
[----:B0-----:R-:W-:-:S05]  /*1b10*/  IMAD.WIDE R8, R7, 0x8, R8 ;  /* 0x0000000807087825 */ /* 0x001fca00078e0208 */
[----:B------:R0:W-:Y:S01]  /*1b20*/  REDG.E.ADD.64.STRONG.GPU desc[UR6][R8.64], R10 ;  /* 0x0000000a0800798e */ /* 0x0001e2000c12e506 */
[----:B------:R-:W-:-:S07]  /*1b30*/  VIADD R5, R5, 0x2 ;  /* 0x0000000205057836 */ /* 0x000fce0000000000 */
.L_x_36:
[----:B------:R-:W-:Y:S05]  /*1b40*/  BSYNC.RECONVERGENT B0 ;  /* 0x0000000000007941 */ /* 0x000fea0003800200 */
.L_x_35:
[----:B------:R-:W-:-:S04]  /*1b50*/  LOP3.LUT R4, R4, 0x1, RZ, 0xc0, !PT ;  /* 0x0000000104047812 */ /* 0x000fc800078ec0ff */
[----:B------:R-:W-:-:S13]  /*1b60*/  ISETP.NE.U32.AND P0, PT, R4, 0x1, PT ;  /* 0x000000010400780c */ /* 0x000fda0003f05070 */
[----:B------:R-:W-:Y:S05]  /*1b70*/  @P0 EXIT ;  /* 0x000000000000094d */ /* 0x000fea0003800000 */
[----:B------:R-:W1:Y:S01]  /*1b80*/  LDC.64 R6, c[0x0][0x388] ;  /* 0x0000e200ff067b82 */ /* 0x000e620000000a00 */
[----:B0---4-:R-:W3:Y:S04]  /*1b90*/  LDG.E.64 R10, desc[UR6][R22.64+0x8] ;  /* 0x00000806160a7981 */ /* 0x011ee8000c1e1b00 */
[----:B------:R-:W4:Y:S01]  /*1ba0*/  LDG.E.64 R14, desc[UR6][R22.64+0x10] ;  /* 0x00001006160e7981 */ /* 0x000f22000c1e1b00 */
[----:B-1----:R-:W-:-:S03]  /*1bb0*/  IMAD.WIDE R6, R5, 0x18, R6 ;  /* 0x0000001805067825 */ /* 0x002fc600078e0206 */
[----:B------:R-:W5:Y:S04]  /*1bc0*/  LDG.E.64 R4, desc[UR6][R22.64] ;  /* 0x0000000616047981 */ /* 0x000f68000c1e1b00 */
[----:B------:R-:W3:Y:S04]  /*1bd0*/  LDG.E.64 R12, desc[UR6][R6.64+0x8] ;  /* 0x00000806060c7981 */ /* 0x000ee8000c1e1b00 */
[----:B------:R-:W5:Y:S04]  /*1be0*/  LDG.E.64 R8, desc[UR6][R6.64] ;  /* 0x0000000606087981 */ /* 0x000f68000c1e1b00 */
[----:B------:R0:W4:Y:S02]  /*1bf0*/  LDG.E.64 R16, desc[UR6][R6.64+0x10] ;  /* 0x0000100606107981 */ /* 0x000124000c1e1b00 */
[----:B0-----:R-:W-:Y:S01]  /*1c00*/  MOV R6, 0x0 ;  /* 0x0000000000067802 */ /* 0x001fe20000000f00 */
[----:B------:R-:W-:Y:S01]  /*1c10*/  IMAD.MOV.U32 R7, RZ, RZ, 0x3fd80000 ;  /* 0x3fd80000ff077424 */ /* 0x000fe200078e00ff */
[----:B------:R-:W-:Y:S01]  /*1c20*/  BSSY.RECONVERGENT B0, `(.L_x_45) ;  /* 0x000001e000007945 */ /* 0x000fe20003800200 */
[----:B---3--:R-:W-:-:S02]  /*1c30*/  DADD R10, R10, -R12 ;  /* 0x000000000a0a7229 */ /* 0x008fc4000000080c */
[----:B-----5:R-:W-:-:S06]  /*1c40*/  DADD R4, R4, -R8 ;  /* 0x0000000004047229 */ /* 0x020fcc0000000808 */
[----:B------:R-:W-:Y:S02]  /*1c50*/  DMUL R10, R10, R10 ;  /* 0x0000000a0a0a7228 */ /* 0x000fe40000000000 */
[----:B----4-:R-:W-:-:S06]  /*1c60*/  DADD R14, R14, -R16 ;  /* 0x000000000e0e7229 */ /* 0x010fcc0000000810 */
[----:B------:R-:W-:-:S08]  /*1c70*/  DFMA R10, R4, R4, R10 ;  /* 0x00000004040a722b */ /* 0x000fd0000000000a */
[----:B------:R-:W-:-:S06]  /*1c80*/  DFMA R12, R14, R14, R10 ;  /* 0x0000000e0e0c722b */ /* 0x000fcc000000000a */
[----:B------:R-:W0:Y:S04]  /*1c90*/  MUFU.RSQ64H R9, R13 ;  /* 0x0000000d00097308 */ /* 0x000e280000001c00 */
[----:B------:R-:W-:-:S06]  /*1ca0*/  VIADD R8, R13, 0xfcb00000 ;  /* 0xfcb000000d087836 */ /* 0x000fcc0000000000 */
[----:B0-----:R-:W-:-:S08]  /*1cb0*/  DMUL R4, R8, R8 ;  /* 0x0000000808047228 */ /* 0x001fd00000000000 */
[----:B------:R-:W-:-:S08]  /*1cc0*/  DFMA R4, R12, -R4, 1 ;  /* 0x3ff000000c04742b */ /* 0x000fd00000000804 */
[----:B------:R-:W-:Y:S02]  /*1cd0*/  DFMA R6, R4, R6, 0.5 ;  /* 0x3fe000000406742b */ /* 0x000fe40000000006 */
[----:B------:R-:W-:-:S08]  /*1ce0*/  DMUL R4, R8, R4 ;  /* 0x0000000408047228 */ /* 0x000fd00000000000 */
[----:B------:R-:W-:Y:S01]  /*1cf0*/  DFMA R10, R6, R4, R8 ;  /* 0x00000004060a722b */ /* 0x000fe20000000008 */
[----:B------:R-:W-:-:S07]  /*1d00*/  ISETP.GE.U32.AND P0, PT, R8, 0x7ca00000, PT ;  /* 0x7ca000000800780c */ /* 0x000fce0003f06070 */
        /* <DEDUP_REMOVED lines=15> */
.L_x_46:
[----:B------:R-:W-:Y:S05]  /*1e00*/  BSYNC.RECONVERGENT B0 ;  /* 0x0000000000007941 */ /* 0x000fea0003800200 */
.L_x_45:
        /* <DEDUP_REMOVED lines=23> */
.L_x_48:
[----:B------:R-:W-:Y:S05]  /*1f80*/  BSYNC.RECONVERGENT B0 ;  /* 0x0000000000007941 */ /* 0x000fea0003800200 */
.L_x_47:
[----:B--2---:R-:W0:Y:S01]  /*1f90*/  LDC.64 R2, c[0x0][0x380] ;  /* 0x0000e000ff027b82 */ /* 0x004e220000000a00 */
[----:B------:R-:W0:Y:S01]  /*1fa0*/  F2I.F64.TRUNC R5, R4 ;  /* 0x0000000400057311 */ /* 0x000e22000030d100 */
[----:B------:R-:W-:Y:S02]  /*1fb0*/  IMAD.MOV.U32 R6, RZ, RZ, 0x1 ;  /* 0x00000001ff067424 */ /* 0x000fe400078e00ff */
[----:B------:R-:W-:Y:S02]  /*1fc0*/  IMAD.MOV.U32 R7, RZ, RZ, 0x0 ;  /* 0x00000000ff077424 */ /* 0x000fe400078e00ff */
[----:B0-----:R-:W-:-:S05]  /*1fd0*/  IMAD.WIDE R2, R5, 0x8, R2 ;  /* 0x0000000805027825 */ /* 0x001fca00078e0202 */
[----:B------:R-:W-:Y:S01]  /*1fe0*/  REDG.E.ADD.64.STRONG.GPU desc[UR6][R2.64], R6 ;  /* 0x000000060200798e */ /* 0x000fe2000c12e506 */
[----:B------:R-:W-:Y:S05]  /*1ff0*/  EXIT ;  /* 0x000000000000794d */ /* 0x000fea0003800000 */
        .weak           $__internal_2_$__cuda_sm20_div_rn_f64_full
        .type           $__internal_2_$__cuda_sm20_div_rn_f64_full,@function
        .size           $__internal_2_$__cuda_sm20_div_rn_f64_full,($__internal_3_$__cuda_sm20_dsqrt_rn_f64_mediumpath_v1 - $__internal_2_$__cuda_sm20_div_rn_f64_full)
$__internal_2_$__cuda_sm20_div_rn_f64_full:
[C---:B------:R-:W-:Y:S01]  /*2000*/  FSETP.GEU.AND P0, PT, |R3|.reuse, 1.469367938527859385e-39, PT ;  /* 0x001000000300780b */ /* 0x040fe20003f0e200 */
[----:B------:R-:W-:Y:S01]  /*2010*/  IMAD.U32 R10, RZ, RZ, UR5 ;  /* 0x00000005ff0a7e24 */ /* 0x000fe2000f8e00ff */
[----:B------:R-:W-:Y:S01]  /*2020*/  LOP3.LUT R7, R3, 0x800fffff, RZ, 0xc0, !PT ;  /* 0x800fffff03077812 */ /* 0x000fe200078ec0ff */
[----:B------:R-:W-:Y:S01]  /*2030*/  IMAD.MOV.U32 R11, RZ, RZ, R3 ;  /* 0x000000ffff0b7224 */ /* 0x000fe200078e0003 */
[----:B------:R-:W-:Y:S01]  /*2040*/  MOV R12, UR5 ;  /* 0x00000005000c7c02 */ /* 0x000fe20008000f00 */
[----:B------:R-:W-:Y:S01]  /*2050*/  IMAD.MOV.U32 R24, RZ, RZ, 0x1 ;  /* 0x00000001ff187424 */ /* 0x000fe200078e00ff */
[----:B------:R-:W-:Y:S01]  /*2060*/  LOP3.LUT R13, R7, 0x3ff00000, RZ, 0xfc, !PT ;  /* 0x3ff00000070d7812 */ /* 0x000fe200078efcff */
[----:B------:R-:W-:Y:S01]  /*2070*/  IMAD.MOV.U32 R32, RZ, RZ, 0x1ca00000 ;  /* 0x1ca00000ff207424 */ /* 0x000fe200078e00ff */
[----:B------:R-:W-:Y:S01]  /*2080*/  MOV R9, R29 ;  /* 0x0000001d00097202 */ /* 0x000fe20000000f00 */
[----:B------:R-:W-:Y:S01]  /*2090*/  BSSY.RECONVERGENT B3, `(.L_x_49) ;  /* 0x0000051000037945 */ /* 0x000fe20003800200 */
[----:B------:R-:W-:-:S02]  /*20a0*/  LOP3.LUT R34, R3, 0x7ff00000, RZ, 0xc0, !PT ;  /* 0x7ff0000003227812 */ /* 0x000fc400078ec0ff */
[C---:B------:R-:W-:Y:S01]  /*20b0*/  FSETP.GEU.AND P2, PT, |R9|.reuse, 1.469367938527859385e-39, PT ;  /* 0x001000000900780b */ /* 0x040fe20003f4e200 */
[----:B------:R-:W-:Y:S01]  /*20c0*/  @!P0 DMUL R12, R10, 8.98846567431157953865e+307 ;  /* 0x7fe000000a0c8828 */ /* 0x000fe20000000000 */
[----:B------:R-:W-:-:S04]  /*20d0*/  LOP3.LUT R7, R9, 0x7ff00000, RZ, 0xc0, !PT ;  /* 0x7ff0000009077812 */ /* 0x000fc800078ec0ff */
[----:B------:R-:W-:Y:S01]  /*20e0*/  ISETP.GE.U32.AND P1, PT, R7, R34, PT ;  /* 0x000000220700720c */ /* 0x000fe20003f26070 */
[----:B------:R-:W0:Y:S04]  /*20f0*/  MUFU.RCP64H R25, R13 ;  /* 0x0000000d00197308 */ /* 0x000e280000001800 */
[----:B------:R-:W-:Y:S02]  /*2100*/  @!P0 LOP3.LUT R34, R13, 0x7ff00000, RZ, 0xc0, !PT ;  /* 0x7ff000000d228812 */ /* 0x000fe400078ec0ff */
[----:B------:R-:W-:-:S04]  /*2110*/  @!P2 LOP3.LUT R28, R11, 0x7ff00000, RZ, 0xc0, !PT ;  /* 0x7ff000000b1ca812 */ /* 0x000fc800078ec0ff */
[----:B------:R-:W-:-:S04]  /*2120*/  @!P2 ISETP.GE.U32.AND P3, PT, R7, R28, PT ;  /* 0x0000001c0700a20c */ /* 0x000fc80003f66070 */
[----:B------:R-:W-:Y:S01]  /*2130*/  @!P2 SEL R29, R32, 0x63400000, !P3 ;  /* 0x63400000201da807 */ /* 0x000fe20005800000 */
[----:B0-----:R-:W-:-:S03]  /*2140*/  DFMA R26, R24, -R12, 1 ;  /* 0x3ff00000181a742b */ /* 0x001fc6000000080c */
[----:B------:R-:W-:-:S04]  /*2150*/  @!P2 LOP3.LUT R30, R29, 0x80000000, R9, 0xf8, !PT ;  /* 0x800000001d1ea812 */ /* 0x000fc800078ef809 */
[----:B------:R-:W-:Y:S01]  /*2160*/  @!P2 LOP3.LUT R31, R30, 0x100000, RZ, 0xfc, !PT ;  /* 0x001000001e1fa812 */ /* 0x000fe200078efcff */
[----:B------:R-:W-:Y:S01]  /*2170*/  @!P2 IMAD.MOV.U32 R30, RZ, RZ, RZ ;  /* 0x000000ffff1ea224 */ /* 0x000fe200078e00ff */
[----:B------:R-:W-:-:S08]  /*2180*/  DFMA R26, R26, R26, R26 ;  /* 0x0000001a1a1a722b */ /* 0x000fd0000000001a */
[----:B------:R-:W-:Y:S01]  /*2190*/  DFMA R26, R24, R26, R24 ;  /* 0x0000001a181a722b */ /* 0x000fe20000000018 */
[----:B------:R-:W-:Y:S02]  /*21a0*/  SEL R25, R32, 0x63400000, !P1 ;  /* 0x6340000020197807 */ /* 0x000fe40004800000 */
[----:B------:R-:W-:Y:S02]  /*21b0*/  MOV R24, R8 ;  /* 0x0000000800187202 */ /* 0x000fe40000000f00 */
[----:B------:R-:W-:-:S03]  /*21c0*/  LOP3.LUT R25, R25, 0x800fffff, R9, 0xf8, !PT ;  /* 0x800fffff19197812 */ /* 0x000fc600078ef809 */
[----:B------:R-:W-:-:S03]  /*21d0*/  DFMA R28, R26, -R12, 1 ;  /* 0x3ff000001a1c742b */ /* 0x000fc6000000080c */
[----:B------:R-:W-:-:S05]  /*21e0*/  @!P2 DFMA R24, R24, 2, -R30 ;  /* 0x400000001818a82b */ /* 0x000fca000000081e */
[----:B------:R-:W-:-:S08]  /*21f0*/  DFMA R26, R26, R28, R26 ;  /* 0x0000001c1a1a722b */ /* 0x000fd0000000001a */
[----:B------:R-:W-:-:S08]  /*2200*/  DMUL R28, R26, R24 ;  /* 0x000000181a1c7228 */ /* 0x000fd00000000000 */
[----:B------:R-:W-:-:S08]  /*2210*/  DFMA R30, R28, -R12, R24 ;  /* 0x8000000c1c1e722b */ /* 0x000fd00000000018 */
[----:B------:R-:W-:Y:S01]  /*2220*/  DFMA R30, R26, R30, R28 ;  /* 0x0000001e1a1e722b */ /* 0x000fe2000000001c */
[----:B------:R-:W-:Y:S01]  /*2230*/  IMAD.MOV.U32 R29, RZ, RZ, R7 ;  /* 0x000000ffff1d7224 */ /* 0x000fe200078e0007 */
[----:B------:R-:W-:Y:S01]  /*2240*/  @!P2 LOP3.LUT R29, R25, 0x7ff00000, RZ, 0xc0, !PT ;  /* 0x7ff00000191da812 */ /* 0x000fe200078ec0ff */
[----:B------:R-:W-:-:S03]  /*2250*/  VIADD R27, R34, 0xffffffff ;  /* 0xffffffff221b7836 */ /* 0x000fc60000000000 */
[----:B------:R-:W-:-:S04]  /*2260*/  IADD3 R26, PT, PT, R29, -0x1, RZ ;  /* 0xffffffff1d1a7810 */ /* 0x000fc80007ffe0ff */
[----:B------:R-:W-:-:S04]  /*2270*/  ISETP.GT.U32.AND P0, PT, R26, 0x7feffffe, PT ;  /* 0x7feffffe1a00780c */ /* 0x000fc80003f04070 */
[----:B------:R-:W-:-:S13]  /*2280*/  ISETP.GT.U32.OR P0, PT, R27, 0x7feffffe, P0 ;  /* 0x7feffffe1b00780c */ /* 0x000fda0000704470 */
[----:B------:R-:W-:Y:S05]  /*2290*/  @P0 BRA `(.L_x_50) ;  /* 0x00000000006c0947 */ /* 0x000fea0003800000 */
[----:B------:R-:W-:-:S04]  /*22a0*/  LOP3.LUT R26, R11, 0x7ff00000, RZ, 0xc0, !PT ;  /* 0x7ff000000b1a7812 */ /* 0x000fc800078ec0ff */
[CC--:B------:R-:W-:Y:S02]  /*22b0*/  VIADDMNMX R8, R7.reuse, -R26.reuse, 0xb9600000, !PT ;  /* 0xb960000007087446 */ /* 0x0c0fe4000780091a */
[----:B------:R-:W-:Y:S02]  /*22c0*/  ISETP.GE.U32.AND P0, PT, R7, R26, PT ;  /* 0x0000001a0700720c */ /* 0x000fe40003f06070 */
[----:B------:R-:W-:Y:S01]  /*22d0*/  VIMNMX R7, PT, PT, R8, 0x46a00000, PT ;  /* 0x46a0000008077848 */ /* 0x000fe20003fe0100 */
[----:B------:R-:W-:Y:S01]  /*22e0*/  IMAD.MOV.U32 R8, RZ, RZ, RZ ;  /* 0x000000ffff087224 */ /* 0x000fe200078e00ff */
[----:B------:R-:W-:-:S05]  /*22f0*/  SEL R32, R32, 0x63400000, !P0 ;  /* 0x6340000020207807 */ /* 0x000fca0004000000 */
        /* <DEDUP_REMOVED lines=11> */
[C---:B------:R-:W-:Y:S01]  /*23b0*/  IADD3 R11, PT, PT, -R7.reuse, RZ, RZ ;  /* 0x000000ff070b7210 */ /* 0x040fe20007ffe1ff */
[----:B------:R-:W-:Y:S01]  /*23c0*/  IMAD.MOV.U32 R10, RZ, RZ, RZ ;  /* 0x000000ffff0a7224 */ /* 0x000fe200078e00ff */
[----:B------:R-:W-:Y:S01]  /*23d0*/  DMUL.RP R8, R30, R8 ;  /* 0x000000081e087228 */ /* 0x000fe20000008000 */
[----:B------:R-:W-:-:S04]  /*23e0*/  IADD3 R7, PT, PT, -R7, -0x43300000, RZ ;  /* 0xbcd0000007077810 */ /* 0x000fc80007ffe1ff */
[----:B------:R-:W-:-:S05]  /*23f0*/  DFMA R10, R26, -R10, R30 ;  /* 0x8000000a1a0a722b */ /* 0x000fca000000001e */
[----:B------:R-:W-:-:S05]  /*2400*/  LOP3.LUT R25, R9, R25, RZ, 0x3c, !PT ;  /* 0x0000001909197212 */ /* 0x000fca00078e3cff */
[----:B------:R-:W-:-:S04]  /*2410*/  FSETP.NEU.AND P0, PT, |R11|, R7, PT ;  /* 0x000000070b00720b */ /* 0x000fc80003f0d200 */
[----:B------:R-:W-:Y:S02]  /*2420*/  FSEL R26, R8, R26, !P0 ;  /* 0x0000001a081a7208 */ /* 0x000fe40004000000 */
[----:B------:R-:W-:Y:S01]  /*2430*/  FSEL R27, R25, R27, !P0 ;  /* 0x0000001b191b7208 */ /* 0x000fe20004000000 */
[----:B------:R-:W-:Y:S06]  /*2440*/  BRA `(.L_x_51) ;  /* 0x0000000000547947 */ /* 0x000fec0003800000 */
.L_x_50:
[----:B------:R-:W-:-:S14]  /*2450*/  DSETP.NAN.AND P0, PT, R8, R8, PT ;  /* 0x000000080800722a */ /* 0x000fdc0003f08000 */
[----:B------:R-:W-:Y:S05]  /*2460*/  @P0 BRA `(.L_x_52) ;  /* 0x0000000000440947 */ /* 0x000fea0003800000 */
[----:B------:R-:W-:-:S14]  /*2470*/  DSETP.NAN.AND P0, PT, R10, R10, PT ;  /* 0x0000000a0a00722a */ /* 0x000fdc0003f08000 */
        /* <DEDUP_REMOVED lines=10> */
[----:B------:R-:W-:Y:S01]  /*2520*/  @P0 IMAD.MOV.U32 R26, RZ, RZ, RZ ;  /* 0x000000ffff1a0224 */ /* 0x000fe200078e00ff */
[----:B------:R-:W-:Y:S01]  /*2530*/  @P0 MOV R27, R7 ;  /* 0x00000007001b0202 */ /* 0x000fe20000000f00 */
[----:B------:R-:W-:Y:S06]  /*2540*/  BRA `(.L_x_51) ;  /* 0x0000000000147947 */ /* 0x000fec0003800000 */
.L_x_53:
[----:B------:R-:W-:Y:S01]  /*2550*/  LOP3.LUT R27, R11, 0x80000, RZ, 0xfc, !PT ;  /* 0x000800000b1b7812 */ /* 0x000fe200078efcff */
[----:B------:R-:W-:Y:S01]  /*2560*/  IMAD.MOV.U32 R26, RZ, RZ, R10 ;  /* 0x000000ffff1a7224 */ /* 0x000fe200078e000a */
[----:B------:R-:W-:Y:S06]  /*2570*/  BRA `(.L_x_51) ;  /* 0x0000000000087947 */ /* 0x000fec0003800000 */
.L_x_52:
[----:B------:R-:W-:Y:S01]  /*2580*/  LOP3.LUT R27, R9, 0x80000, RZ, 0xfc, !PT ;  /* 0x00080000091b7812 */ /* 0x000fe200078efcff */
[----:B------:R-:W-:-:S07]  /*2590*/  IMAD.MOV.U32 R26, RZ, RZ, R8 ;  /* 0x000000ffff1a7224 */ /* 0x000fce00078e0008 */
.L_x_51:
[----:B------:R-:W-:Y:S05]  /*25a0*/  BSYNC.RECONVERGENT B3 ;  /* 0x0000000000037941 */ /* 0x000fea0003800200 */
.L_x_49:
[----:B------:R-:W-:Y:S01]  /*25b0*/  MOV R8, R0 ;  /* 0x0000000000087202 */ /* 0x000fe20000000f00 */
[----:B------:R-:W-:-:S04]  /*25c0*/  IMAD.MOV.U32 R9, RZ, RZ, 0x0 ;  /* 0x00000000ff097424 */ /* 0x000fc800078e00ff */
[----:B------:R-:W-:Y:S05]  /*25d0*/  RET.REL.NODEC R8 `(_Z12PDH_baselineP10hist_entryP8atomdescdi) ;  /* 0xffffffd808887950 */ /* 0x000fea0003c3ffff */
        .weak           $__internal_3_$__cuda_sm20_dsqrt_rn_f64_mediumpath_v1
        .type           $__internal_3_$__cuda_sm20_dsqrt_rn_f64_mediumpath_v1,@function
        .size           $__internal_3_$__cuda_sm20_dsqrt_rn_f64_mediumpath_v1,(.L_x_62 - $__internal_3_$__cuda_sm20_dsqrt_rn_f64_mediumpath_v1)
$__internal_3_$__cuda_sm20_dsqrt_rn_f64_mediumpath_v1:
[----:B------:R-:W-:Y:S01]  /*25e0*/  ISETP.GE.U32.AND P0, PT, R8, -0x3400000, PT ;  /* 0xfcc000000800780c */ /* 0x000fe20003f06070 */
[----:B------:R-:W-:Y:S01]  /*25f0*/  BSSY.RECONVERGENT B3, `(.L_x_54) ;  /* 0x0000027000037945 */ /* 0x000fe20003800200 */
[----:B------:R-:W-:Y:S01]  /*2600*/  IMAD.MOV.U32 R29, RZ, RZ, R11 ;  /* 0x000000ffff1d7224 */ /* 0x000fe200078e000b */
[----:B------:R-:W-:Y:S01]  /*2610*/  MOV R28, R0 ;  /* 0x00000000001c7202 */ /* 0x000fe20000000f00 */
[----:B------:R-:W-:Y:S02]  /*2620*/  IMAD.MOV.U32 R13, RZ, RZ, R7 ;  /* 0x000000ffff0d7224 */ /* 0x000fe400078e0007 */
[----:B------:R-:W-:-:S07]  /*2630*/  IMAD.MOV.U32 R11, RZ, RZ, R9 ;  /* 0x000000ffff0b7224 */ /* 0x000fce00078e0009 */
[----:B------:R-:W-:Y:S05]  /*2640*/  @!P0 BRA `(.L_x_55) ;  /* 0x0000000000208947 */ /* 0x000fea0003800000 */
[----:B------:R-:W-:-:S10]  /*2650*/  DFMA.RM R24, R24, R28, R10 ;  /* 0x0000001c1818722b */ /* 0x000fd4000000400a */
[----:B------:R-:W-:-:S04]  /*2660*/  IADD3 R8, P0, PT, R24, 0x1, RZ ;  /* 0x0000000118087810 */ /* 0x000fc80007f1e0ff */
[----:B------:R-:W-:-:S06]  /*2670*/  IADD3.X R9, PT, PT, RZ, R25, RZ, P0, !PT ;  /* 0x00000019ff097210 */ /* 0x000fcc00007fe4ff */
[----:B------:R-:W-:-:S08]  /*2680*/  DFMA.RP R12, -R24, R8, R12 ;  /* 0x00000008180c722b */ /* 0x000fd0000000810c */
[----:B------:R-:W-:-:S06]  /*2690*/  DSETP.GT.AND P0, PT, R12, RZ, PT ;  /* 0x000000ff0c00722a */ /* 0x000fcc0003f04000 */
[----:B------:R-:W-:Y:S02]  /*26a0*/  FSEL R8, R8, R24, P0 ;  /* 0x0000001808087208 */ /* 0x000fe40000000000 */
[----:B------:R-:W-:Y:S01]  /*26b0*/  FSEL R9, R9, R25, P0 ;  /* 0x0000001909097208 */ /* 0x000fe20000000000 */
[----:B------:R-:W-:Y:S06]  /*26c0*/  BRA `(.L_x_56) ;  /* 0x0000000000647947 */ /* 0x000fec0003800000 */
.L_x_55:
[----:B------:R-:W-:-:S14]  /*26d0*/  DSETP.NE.AND P0, PT, R12, RZ, PT ;  /* 0x000000ff0c00722a */ /* 0x000fdc0003f05000 */
[----:B------:R-:W-:Y:S05]  /*26e0*/  @!P0 BRA `(.L_x_57) ;  /* 0x0000000000588947 */ /* 0x000fea0003800000 */
[----:B------:R-:W-:-:S13]  /*26f0*/  ISETP.GE.AND P0, PT, R13, RZ, PT ;  /* 0x000000ff0d00720c */ /* 0x000fda0003f06270 */
[----:B------:R-:W-:Y:S02]  /*2700*/  @!P0 IMAD.MOV.U32 R8, RZ, RZ, 0x0 ;  /* 0x00000000ff088424 */ /* 0x000fe400078e00ff */
[----:B------:R-:W-:Y:S01]  /*2710*/  @!P0 IMAD.MOV.U32 R9, RZ, RZ, -0x80000 ;  /* 0xfff80000ff098424 */ /* 0x000fe200078e00ff */
[----:B------:R-:W-:Y:S06]  /*2720*/  @!P0 BRA `(.L_x_56) ;  /* 0x00000000004c8947 */ /* 0x000fec0003800000 */
[----:B------:R-:W-:-:S13]  /*2730*/  ISETP.GT.AND P0, PT, R13, 0x7fefffff, PT ;  /* 0x7fefffff0d00780c */ /* 0x000fda0003f04270 */
[----:B------:R-:W-:Y:S05]  /*2740*/  @P0 BRA `(.L_x_57) ;  /* 0x0000000000400947 */ /* 0x000fea0003800000 */
[----:B------:R-:W-:Y:S01]  /*2750*/  DMUL R12, R12, 8.11296384146066816958e+31 ;  /* 0x469000000c0c7828 */ /* 0x000fe20000000000 */
[----:B------:R-:W-:Y:S01]  /*2760*/  MOV R8, RZ ;  /* 0x000000ff00087202 */ /* 0x000fe20000000f00 */
[----:B------:R-:W-:Y:S02]  /*2770*/  IMAD.MOV.U32 R24, RZ, RZ, 0x0 ;  /* 0x00000000ff187424 */ /* 0x000fe400078e00ff */
[----:B------:R-:W-:Y:S02]  /*2780*/  IMAD.MOV.U32 R25, RZ, RZ, 0x3fd80000 ;  /* 0x3fd80000ff197424 */ /* 0x000fe400078e00ff */
[----:B------:R-:W0:Y:S02]  /*2790*/  MUFU.RSQ64H R9, R13 ;  /* 0x0000000d00097308 */ /* 0x000e240000001c00 */
[----:B0-----:R-:W-:-:S08]  /*27a0*/  DMUL R10, R8, R8 ;  /* 0x00000008080a7228 */ /* 0x001fd00000000000 */
[----:B------:R-:W-:-:S08]  /*27b0*/  DFMA R10, R12, -R10, 1 ;  /* 0x3ff000000c0a742b */ /* 0x000fd0000000080a */
[----:B------:R-:W-:Y:S02]  /*27c0*/  DFMA R24, R10, R24, 0.5 ;  /* 0x3fe000000a18742b */ /* 0x000fe40000000018 */
[----:B------:R-:W-:-:S08]  /*27d0*/  DMUL R10, R8, R10 ;  /* 0x0000000a080a7228 */ /* 0x000fd00000000000 */
[----:B------:R-:W-:-:S08]  /*27e0*/  DFMA R10, R24, R10, R8 ;  /* 0x0000000a180a722b */ /* 0x000fd00000000008 */
[----:B------:R-:W-:Y:S02]  /*27f0*/  DMUL R8, R12, R10 ;  /* 0x0000000a0c087228 */ /* 0x000fe40000000000 */
[----:B------:R-:W-:-:S06]  /*2800*/  IADD3 R11, PT, PT, R11, -0x100000, RZ ;  /* 0xfff000000b0b7810 */ /* 0x000fcc0007ffe0ff */
[----:B------:R-:W-:-:S08]  /*2810*/  DFMA R24, R8, -R8, R12 ;  /* 0x800000080818722b */ /* 0x000fd0000000000c */
[----:B------:R-:W-:-:S10]  /*2820*/  DFMA R8, R10, R24, R8 ;  /* 0x000000180a08722b */ /* 0x000fd40000000008 */
[----:B------:R-:W-:Y:S01]  /*2830*/  VIADD R9, R9, 0xfcb00000 ;  /* 0xfcb0000009097836 */ /* 0x000fe20000000000 */
[----:B------:R-:W-:Y:S06]  /*2840*/  BRA `(.L_x_56) ;  /* 0x0000000000047947 */ /* 0x000fec0003800000 */
.L_x_57:
[----:B------:R-:W-:-:S11]  /*2850*/  DADD R8, R12, R12 ;  /* 0x000000000c087229 */ /* 0x000fd6000000000c */
.L_x_56:
[----:B------:R-:W-:Y:S05]  /*2860*/  BSYNC.RECONVERGENT B3 ;  /* 0x0000000000037941 */ /* 0x000fea0003800200 */
.L_x_54:
[----:B------:R-:W-:Y:S01]  /*2870*/  IMAD.MOV.U32 R27, RZ, RZ, 0x0 ;  /* 0x00000000ff1b7424 */ /* 0x000fe200078e00ff */
[----:B------:R-:W-:Y:S01]  /*2880*/  MOV R29, R9 ;  /* 0x00000009001d7202 */ /* 0x000fe20000000f00 */
[----:B------:R-:W-:Y:S02]  /*2890*/  IMAD.MOV.U32 R28, RZ, RZ, R8 ;  /* 0x000000ffff1c7224 */ /* 0x000fe400078e0008 */
[----:B------:R-:W-:Y:S05]  /*28a0*/  RET.REL.NODEC R26 `(_Z12PDH_baselineP10hist_entryP8atomdescdi) ;  /* 0xffffffd41ad47950 */ /* 0x000fea0003c3ffff */
.L_x_58:
        /* <DEDUP_REMOVED lines=13> */
.L_x_62:


//--------------------- .nv.global.init           --------------------------
	.section	.nv.global.init,"aw",@progbits
.nv.global.init:
	.type		$str,@object
	.size		$str,(.L_0 - $str)
$str:
        /*0000*/ 	.byte	0x25, 0x64, 0x2c, 0x20, 0x25, 0x64, 0x20, 0x3a, 0x20, 0x25, 0x64, 0x2c, 0x20, 0x25, 0x66, 0x20
        /*0010*/ 	.byte	0x0a, 0x00
.L_0:


//--------------------- .nv.shared.reserved.0     --------------------------
	.section	.nv.shared.reserved.0,"aw",@nobits
	.weak		__nv_reservedSMEM_offset_0_alias
	.size		__nv_reservedSMEM_offset_0_alias, 0, 64
	.other		__nv_reservedSMEM_offset_0_alias,@"STO_CUDA_RESERVED_SHARED STV_DEFAULT"
__nv_reservedSMEM_offset_0_alias:
	.zero		0
	.zero		64


//--------------------- .nv.constant0._Z14PDH2D_baselineP10hist_entryP8atomdescd --------------------------
	.section	.nv.constant0._Z14PDH2D_baselineP10hist_entryP8atomdescd,"a",@progbits
	.sectionflags	@""
	.align	4
.nv.constant0._Z14PDH2D_baselineP10hist_entryP8atomdescd:
	.zero		920


//--------------------- .nv.constant0._Z12PDH_baselineP10hist_entryP8atomdescdi --------------------------
	.section	.nv.constant0._Z12PDH_baselineP10hist_entryP8atomdescdi,"a",@progbits
	.sectionflags	@""
	.align	4
.nv.constant0._Z12PDH_baselineP10hist_entryP8atomdescdi:
	.zero		924


//--------------------- SYMBOLS --------------------------

	.type		.nv.reservedSmem.offset0,@object
	.size		.nv.reservedSmem.offset0,0x4
	.type		vprintf,@function
